//
// Generated by NVIDIA NVVM Compiler
//
// Compiler Build ID: CL-36424714
// Cuda compilation tools, release 13.0, V13.0.88
// Based on NVVM 20.0.0
//

.version 9.0
.target sm_100
.address_size 64

	// .globl	_Z9reductionPmjjj
.const .align 1 .b8 alleles[2912];

.visible .entry _Z9reductionPmjjj(
	.param .u64 .ptr .align 1 _Z9reductionPmjjj_param_0,
	.param .u32 _Z9reductionPmjjj_param_1,
	.param .u32 _Z9reductionPmjjj_param_2,
	.param .u32 _Z9reductionPmjjj_param_3
)
{
	.reg .pred 	%p<25>;
	.reg .b32 	%r<211>;
	.reg .b64 	%rd<213>;

	ld.param.u64 	%rd2, [_Z9reductionPmjjj_param_0];
	ld.param.u32 	%r80, [_Z9reductionPmjjj_param_1];
	ld.param.u32 	%r81, [_Z9reductionPmjjj_param_2];
	ld.param.u32 	%r82, [_Z9reductionPmjjj_param_3];
	cvta.to.global.u64 	%rd1, %rd2;
	mov.u32 	%r1, %ctaid.x;
	mov.u32 	%r83, %tid.x;
	mul.lo.s32 	%r2, %r82, %r83;
	setp.lt.u32 	%p1, %r82, 2;
	setp.eq.s32 	%p2, %r80, 0;
	or.pred  	%p3, %p1, %p2;
	@%p3 bra 	$L__BB0_14;
	and.b32  	%r3, %r80, 7;
	add.s32 	%r4, %r3, -1;
	and.b32  	%r5, %r80, 3;
	and.b32  	%r6, %r80, -8;
	and.b32  	%r7, %r80, 1;
	mov.b32 	%r185, 1;
$L__BB0_2:
	setp.lt.u32 	%p4, %r80, 8;
	add.s32 	%r9, %r185, %r2;
	mov.b32 	%r188, 0;
	@%p4 bra 	$L__BB0_5;
	mov.b32 	%r186, 0;
$L__BB0_4:
	.pragma "nounroll";
	mad.lo.s32 	%r87, %r186, %r81, %r1;
	mul.lo.s32 	%r88, %r87, %r81;
	add.s32 	%r89, %r9, %r88;
	add.s32 	%r90, %r88, %r2;
	mul.wide.u32 	%rd3, %r89, 8;
	add.s64 	%rd4, %rd1, %rd3;
	ld.global.u64 	%rd5, [%rd4];
	mul.wide.u32 	%rd6, %r90, 8;
	add.s64 	%rd7, %rd1, %rd6;
	ld.global.u64 	%rd8, [%rd7];
	add.s64 	%rd9, %rd8, %rd5;
	st.global.u64 	[%rd7], %rd9;
	add.s32 	%r91, %r87, %r81;
	mul.lo.s32 	%r92, %r91, %r81;
	add.s32 	%r93, %r9, %r92;
	add.s32 	%r94, %r92, %r2;
	mul.wide.u32 	%rd10, %r93, 8;
	add.s64 	%rd11, %rd1, %rd10;
	ld.global.u64 	%rd12, [%rd11];
	mul.wide.u32 	%rd13, %r94, 8;
	add.s64 	%rd14, %rd1, %rd13;
	ld.global.u64 	%rd15, [%rd14];
	add.s64 	%rd16, %rd15, %rd12;
	st.global.u64 	[%rd14], %rd16;
	add.s32 	%r95, %r91, %r81;
	mul.lo.s32 	%r96, %r95, %r81;
	add.s32 	%r97, %r9, %r96;
	add.s32 	%r98, %r96, %r2;
	mul.wide.u32 	%rd17, %r97, 8;
	add.s64 	%rd18, %rd1, %rd17;
	ld.global.u64 	%rd19, [%rd18];
	mul.wide.u32 	%rd20, %r98, 8;
	add.s64 	%rd21, %rd1, %rd20;
	ld.global.u64 	%rd22, [%rd21];
	add.s64 	%rd23, %rd22, %rd19;
	st.global.u64 	[%rd21], %rd23;
	add.s32 	%r99, %r95, %r81;
	mul.lo.s32 	%r100, %r99, %r81;
	add.s32 	%r101, %r9, %r100;
	add.s32 	%r102, %r100, %r2;
	mul.wide.u32 	%rd24, %r101, 8;
	add.s64 	%rd25, %rd1, %rd24;
	ld.global.u64 	%rd26, [%rd25];
	mul.wide.u32 	%rd27, %r102, 8;
	add.s64 	%rd28, %rd1, %rd27;
	ld.global.u64 	%rd29, [%rd28];
	add.s64 	%rd30, %rd29, %rd26;
	st.global.u64 	[%rd28], %rd30;
	add.s32 	%r103, %r99, %r81;
	mul.lo.s32 	%r104, %r103, %r81;
	add.s32 	%r105, %r9, %r104;
	add.s32 	%r106, %r104, %r2;
	mul.wide.u32 	%rd31, %r105, 8;
	add.s64 	%rd32, %rd1, %rd31;
	ld.global.u64 	%rd33, [%rd32];
	mul.wide.u32 	%rd34, %r106, 8;
	add.s64 	%rd35, %rd1, %rd34;
	ld.global.u64 	%rd36, [%rd35];
	add.s64 	%rd37, %rd36, %rd33;
	st.global.u64 	[%rd35], %rd37;
	add.s32 	%r107, %r103, %r81;
	mul.lo.s32 	%r108, %r107, %r81;
	add.s32 	%r109, %r9, %r108;
	add.s32 	%r110, %r108, %r2;
	mul.wide.u32 	%rd38, %r109, 8;
	add.s64 	%rd39, %rd1, %rd38;
	ld.global.u64 	%rd40, [%rd39];
	mul.wide.u32 	%rd41, %r110, 8;
	add.s64 	%rd42, %rd1, %rd41;
	ld.global.u64 	%rd43, [%rd42];
	add.s64 	%rd44, %rd43, %rd40;
	st.global.u64 	[%rd42], %rd44;
	add.s32 	%r111, %r107, %r81;
	mul.lo.s32 	%r112, %r111, %r81;
	add.s32 	%r113, %r9, %r112;
	add.s32 	%r114, %r112, %r2;
	mul.wide.u32 	%rd45, %r113, 8;
	add.s64 	%rd46, %rd1, %rd45;
	ld.global.u64 	%rd47, [%rd46];
	mul.wide.u32 	%rd48, %r114, 8;
	add.s64 	%rd49, %rd1, %rd48;
	ld.global.u64 	%rd50, [%rd49];
	add.s64 	%rd51, %rd50, %rd47;
	st.global.u64 	[%rd49], %rd51;
	add.s32 	%r115, %r111, %r81;
	mul.lo.s32 	%r116, %r115, %r81;
	add.s32 	%r117, %r9, %r116;
	add.s32 	%r118, %r116, %r2;
	mul.wide.u32 	%rd52, %r117, 8;
	add.s64 	%rd53, %rd1, %rd52;
	ld.global.u64 	%rd54, [%rd53];
	mul.wide.u32 	%rd55, %r118, 8;
	add.s64 	%rd56, %rd1, %rd55;
	ld.global.u64 	%rd57, [%rd56];
	add.s64 	%rd58, %rd57, %rd54;
	st.global.u64 	[%rd56], %rd58;
	add.s32 	%r186, %r186, 8;
	setp.ne.s32 	%p5, %r186, %r6;
	mov.u32 	%r188, %r6;
	@%p5 bra 	$L__BB0_4;
$L__BB0_5:
	setp.eq.s32 	%p6, %r3, 0;
	@%p6 bra 	$L__BB0_13;
	setp.lt.u32 	%p7, %r4, 3;
	@%p7 bra 	$L__BB0_8;
	mad.lo.s32 	%r119, %r188, %r81, %r1;
	mul.lo.s32 	%r120, %r119, %r81;
	add.s32 	%r121, %r9, %r120;
	add.s32 	%r122, %r120, %r2;
	mul.wide.u32 	%rd59, %r121, 8;
	add.s64 	%rd60, %rd1, %rd59;
	ld.global.u64 	%rd61, [%rd60];
	mul.wide.u32 	%rd62, %r122, 8;
	add.s64 	%rd63, %rd1, %rd62;
	ld.global.u64 	%rd64, [%rd63];
	add.s64 	%rd65, %rd64, %rd61;
	st.global.u64 	[%rd63], %rd65;
	add.s32 	%r123, %r119, %r81;
	mul.lo.s32 	%r124, %r123, %r81;
	add.s32 	%r125, %r9, %r124;
	add.s32 	%r126, %r124, %r2;
	mul.wide.u32 	%rd66, %r125, 8;
	add.s64 	%rd67, %rd1, %rd66;
	ld.global.u64 	%rd68, [%rd67];
	mul.wide.u32 	%rd69, %r126, 8;
	add.s64 	%rd70, %rd1, %rd69;
	ld.global.u64 	%rd71, [%rd70];
	add.s64 	%rd72, %rd71, %rd68;
	st.global.u64 	[%rd70], %rd72;
	add.s32 	%r127, %r123, %r81;
	mul.lo.s32 	%r128, %r127, %r81;
	add.s32 	%r129, %r9, %r128;
	add.s32 	%r130, %r128, %r2;
	mul.wide.u32 	%rd73, %r129, 8;
	add.s64 	%rd74, %rd1, %rd73;
	ld.global.u64 	%rd75, [%rd74];
	mul.wide.u32 	%rd76, %r130, 8;
	add.s64 	%rd77, %rd1, %rd76;
	ld.global.u64 	%rd78, [%rd77];
	add.s64 	%rd79, %rd78, %rd75;
	st.global.u64 	[%rd77], %rd79;
	add.s32 	%r131, %r127, %r81;
	mul.lo.s32 	%r132, %r131, %r81;
	add.s32 	%r133, %r9, %r132;
	add.s32 	%r134, %r132, %r2;
	mul.wide.u32 	%rd80, %r133, 8;
	add.s64 	%rd81, %rd1, %rd80;
	ld.global.u64 	%rd82, [%rd81];
	mul.wide.u32 	%rd83, %r134, 8;
	add.s64 	%rd84, %rd1, %rd83;
	ld.global.u64 	%rd85, [%rd84];
	add.s64 	%rd86, %rd85, %rd82;
	st.global.u64 	[%rd84], %rd86;
	add.s32 	%r188, %r188, 4;
$L__BB0_8:
	setp.eq.s32 	%p8, %r5, 0;
	@%p8 bra 	$L__BB0_13;
	setp.eq.s32 	%p9, %r5, 1;
	@%p9 bra 	$L__BB0_11;
	mad.lo.s32 	%r135, %r188, %r81, %r1;
	mul.lo.s32 	%r136, %r135, %r81;
	add.s32 	%r137, %r9, %r136;
	add.s32 	%r138, %r136, %r2;
	mul.wide.u32 	%rd87, %r137, 8;
	add.s64 	%rd88, %rd1, %rd87;
	ld.global.u64 	%rd89, [%rd88];
	mul.wide.u32 	%rd90, %r138, 8;
	add.s64 	%rd91, %rd1, %rd90;
	ld.global.u64 	%rd92, [%rd91];
	add.s64 	%rd93, %rd92, %rd89;
	st.global.u64 	[%rd91], %rd93;
	add.s32 	%r139, %r135, %r81;
	mul.lo.s32 	%r140, %r139, %r81;
	add.s32 	%r141, %r9, %r140;
	add.s32 	%r142, %r140, %r2;
	mul.wide.u32 	%rd94, %r141, 8;
	add.s64 	%rd95, %rd1, %rd94;
	ld.global.u64 	%rd96, [%rd95];
	mul.wide.u32 	%rd97, %r142, 8;
	add.s64 	%rd98, %rd1, %rd97;
	ld.global.u64 	%rd99, [%rd98];
	add.s64 	%rd100, %rd99, %rd96;
	st.global.u64 	[%rd98], %rd100;
	add.s32 	%r188, %r188, 2;
$L__BB0_11:
	setp.eq.s32 	%p10, %r7, 0;
	@%p10 bra 	$L__BB0_13;
	mad.lo.s32 	%r143, %r188, %r81, %r1;
	mul.lo.s32 	%r144, %r143, %r81;
	add.s32 	%r145, %r9, %r144;
	add.s32 	%r146, %r144, %r2;
	mul.wide.u32 	%rd101, %r145, 8;
	add.s64 	%rd102, %rd1, %rd101;
	ld.global.u64 	%rd103, [%rd102];
	mul.wide.u32 	%rd104, %r146, 8;
	add.s64 	%rd105, %rd1, %rd104;
	ld.global.u64 	%rd106, [%rd105];
	add.s64 	%rd107, %rd106, %rd103;
	st.global.u64 	[%rd105], %rd107;
$L__BB0_13:
	add.s32 	%r185, %r185, 1;
	setp.ne.s32 	%p11, %r185, %r82;
	@%p11 bra 	$L__BB0_2;
$L__BB0_14:
	bar.sync 	0;
	setp.ne.s32 	%p12, %r2, 0;
	@%p12 bra 	$L__BB0_29;
	setp.eq.s32 	%p13, %r80, 0;
	mov.u32 	%r18, %ntid.x;
	setp.lt.u32 	%p14, %r18, 2;
	or.pred  	%p15, %p14, %p13;
	@%p15 bra 	$L__BB0_29;
	and.b32  	%r19, %r80, 7;
	shl.b32 	%r148, %r81, 1;
	add.s32 	%r149, %r1, %r148;
	mul.lo.s32 	%r20, %r81, %r149;
	mad.lo.s32 	%r150, %r81, 3, %r1;
	mul.lo.s32 	%r21, %r81, %r150;
	shl.b32 	%r151, %r81, 2;
	add.s32 	%r152, %r1, %r151;
	mul.lo.s32 	%r22, %r81, %r152;
	mad.lo.s32 	%r153, %r81, 5, %r1;
	mul.lo.s32 	%r23, %r81, %r153;
	mad.lo.s32 	%r154, %r81, 7, %r1;
	mul.lo.s32 	%r24, %r81, %r154;
	mov.b32 	%r190, 1;
$L__BB0_17:
	setp.lt.u32 	%p16, %r80, 8;
	mul.lo.s32 	%r26, %r190, %r82;
	mov.b32 	%r209, 0;
	@%p16 bra 	$L__BB0_20;
	and.b32  	%r156, %r80, -8;
	neg.s32 	%r207, %r156;
	add.s32 	%r157, %r1, %r81;
	mul.lo.s32 	%r206, %r81, %r157;
	add.s32 	%r205, %r206, %r26;
	add.s32 	%r203, %r20, %r26;
	add.s32 	%r201, %r21, %r26;
	add.s32 	%r199, %r22, %r26;
	add.s32 	%r197, %r23, %r26;
	mad.lo.s32 	%r158, %r81, 6, %r1;
	mul.lo.s32 	%r196, %r81, %r158;
	add.s32 	%r195, %r196, %r26;
	add.s32 	%r193, %r24, %r26;
	mul.lo.s32 	%r191, %r1, %r81;
	add.s32 	%r192, %r191, %r26;
	mov.u32 	%r194, %r24;
	mov.u32 	%r198, %r23;
	mov.u32 	%r200, %r22;
	mov.u32 	%r202, %r21;
	mov.u32 	%r204, %r20;
$L__BB0_19:
	.pragma "nounroll";
	and.b32  	%r209, %r80, -8;
	mul.wide.u32 	%rd108, %r192, 8;
	add.s64 	%rd109, %rd1, %rd108;
	ld.global.u64 	%rd110, [%rd109];
	mul.wide.u32 	%rd111, %r191, 8;
	add.s64 	%rd112, %rd1, %rd111;
	ld.global.u64 	%rd113, [%rd112];
	add.s64 	%rd114, %rd113, %rd110;
	st.global.u64 	[%rd112], %rd114;
	mul.wide.u32 	%rd115, %r205, 8;
	add.s64 	%rd116, %rd1, %rd115;
	ld.global.u64 	%rd117, [%rd116];
	mul.wide.u32 	%rd118, %r206, 8;
	add.s64 	%rd119, %rd1, %rd118;
	ld.global.u64 	%rd120, [%rd119];
	add.s64 	%rd121, %rd120, %rd117;
	st.global.u64 	[%rd119], %rd121;
	mul.wide.u32 	%rd122, %r203, 8;
	add.s64 	%rd123, %rd1, %rd122;
	ld.global.u64 	%rd124, [%rd123];
	mul.wide.u32 	%rd125, %r204, 8;
	add.s64 	%rd126, %rd1, %rd125;
	ld.global.u64 	%rd127, [%rd126];
	add.s64 	%rd128, %rd127, %rd124;
	st.global.u64 	[%rd126], %rd128;
	mul.wide.u32 	%rd129, %r201, 8;
	add.s64 	%rd130, %rd1, %rd129;
	ld.global.u64 	%rd131, [%rd130];
	mul.wide.u32 	%rd132, %r202, 8;
	add.s64 	%rd133, %rd1, %rd132;
	ld.global.u64 	%rd134, [%rd133];
	add.s64 	%rd135, %rd134, %rd131;
	st.global.u64 	[%rd133], %rd135;
	mul.wide.u32 	%rd136, %r199, 8;
	add.s64 	%rd137, %rd1, %rd136;
	ld.global.u64 	%rd138, [%rd137];
	mul.wide.u32 	%rd139, %r200, 8;
	add.s64 	%rd140, %rd1, %rd139;
	ld.global.u64 	%rd141, [%rd140];
	add.s64 	%rd142, %rd141, %rd138;
	st.global.u64 	[%rd140], %rd142;
	mul.wide.u32 	%rd143, %r197, 8;
	add.s64 	%rd144, %rd1, %rd143;
	ld.global.u64 	%rd145, [%rd144];
	mul.wide.u32 	%rd146, %r198, 8;
	add.s64 	%rd147, %rd1, %rd146;
	ld.global.u64 	%rd148, [%rd147];
	add.s64 	%rd149, %rd148, %rd145;
	st.global.u64 	[%rd147], %rd149;
	mul.wide.u32 	%rd150, %r195, 8;
	add.s64 	%rd151, %rd1, %rd150;
	ld.global.u64 	%rd152, [%rd151];
	mul.wide.u32 	%rd153, %r196, 8;
	add.s64 	%rd154, %rd1, %rd153;
	ld.global.u64 	%rd155, [%rd154];
	add.s64 	%rd156, %rd155, %rd152;
	st.global.u64 	[%rd154], %rd156;
	mul.wide.u32 	%rd157, %r193, 8;
	add.s64 	%rd158, %rd1, %rd157;
	ld.global.u64 	%rd159, [%rd158];
	mul.wide.u32 	%rd160, %r194, 8;
	add.s64 	%rd161, %rd1, %rd160;
	ld.global.u64 	%rd162, [%rd161];
	add.s64 	%rd163, %rd162, %rd159;
	st.global.u64 	[%rd161], %rd163;
	add.s32 	%r207, %r207, 8;
	mul.lo.s32 	%r159, %r81, %r81;
	shl.b32 	%r160, %r159, 3;
	add.s32 	%r206, %r206, %r160;
	add.s32 	%r205, %r205, %r160;
	add.s32 	%r204, %r204, %r160;
	add.s32 	%r203, %r203, %r160;
	add.s32 	%r202, %r202, %r160;
	add.s32 	%r201, %r201, %r160;
	add.s32 	%r200, %r200, %r160;
	add.s32 	%r199, %r199, %r160;
	add.s32 	%r198, %r198, %r160;
	add.s32 	%r197, %r197, %r160;
	add.s32 	%r196, %r196, %r160;
	add.s32 	%r195, %r195, %r160;
	add.s32 	%r194, %r194, %r160;
	add.s32 	%r193, %r193, %r160;
	add.s32 	%r192, %r192, %r160;
	add.s32 	%r191, %r191, %r160;
	setp.ne.s32 	%p17, %r207, 0;
	@%p17 bra 	$L__BB0_19;
$L__BB0_20:
	setp.eq.s32 	%p18, %r19, 0;
	@%p18 bra 	$L__BB0_28;
	add.s32 	%r161, %r19, -1;
	setp.lt.u32 	%p19, %r161, 3;
	@%p19 bra 	$L__BB0_23;
	mad.lo.s32 	%r162, %r209, %r81, %r1;
	mul.lo.s32 	%r163, %r162, %r81;
	add.s32 	%r164, %r163, %r26;
	mul.wide.u32 	%rd164, %r164, 8;
	add.s64 	%rd165, %rd1, %rd164;
	ld.global.u64 	%rd166, [%rd165];
	mul.wide.u32 	%rd167, %r163, 8;
	add.s64 	%rd168, %rd1, %rd167;
	ld.global.u64 	%rd169, [%rd168];
	add.s64 	%rd170, %rd169, %rd166;
	st.global.u64 	[%rd168], %rd170;
	add.s32 	%r165, %r162, %r81;
	mul.lo.s32 	%r166, %r165, %r81;
	add.s32 	%r167, %r166, %r26;
	mul.wide.u32 	%rd171, %r167, 8;
	add.s64 	%rd172, %rd1, %rd171;
	ld.global.u64 	%rd173, [%rd172];
	mul.wide.u32 	%rd174, %r166, 8;
	add.s64 	%rd175, %rd1, %rd174;
	ld.global.u64 	%rd176, [%rd175];
	add.s64 	%rd177, %rd176, %rd173;
	st.global.u64 	[%rd175], %rd177;
	add.s32 	%r168, %r165, %r81;
	mul.lo.s32 	%r169, %r168, %r81;
	add.s32 	%r170, %r169, %r26;
	mul.wide.u32 	%rd178, %r170, 8;
	add.s64 	%rd179, %rd1, %rd178;
	ld.global.u64 	%rd180, [%rd179];
	mul.wide.u32 	%rd181, %r169, 8;
	add.s64 	%rd182, %rd1, %rd181;
	ld.global.u64 	%rd183, [%rd182];
	add.s64 	%rd184, %rd183, %rd180;
	st.global.u64 	[%rd182], %rd184;
	add.s32 	%r171, %r168, %r81;
	mul.lo.s32 	%r172, %r171, %r81;
	add.s32 	%r173, %r172, %r26;
	mul.wide.u32 	%rd185, %r173, 8;
	add.s64 	%rd186, %rd1, %rd185;
	ld.global.u64 	%rd187, [%rd186];
	mul.wide.u32 	%rd188, %r172, 8;
	add.s64 	%rd189, %rd1, %rd188;
	ld.global.u64 	%rd190, [%rd189];
	add.s64 	%rd191, %rd190, %rd187;
	st.global.u64 	[%rd189], %rd191;
	add.s32 	%r209, %r209, 4;
$L__BB0_23:
	and.b32  	%r174, %r80, 3;
	setp.eq.s32 	%p20, %r174, 0;
	@%p20 bra 	$L__BB0_28;
	setp.eq.s32 	%p21, %r174, 1;
	@%p21 bra 	$L__BB0_26;
	mad.lo.s32 	%r175, %r209, %r81, %r1;
	mul.lo.s32 	%r176, %r175, %r81;
	add.s32 	%r177, %r176, %r26;
	mul.wide.u32 	%rd192, %r177, 8;
	add.s64 	%rd193, %rd1, %rd192;
	ld.global.u64 	%rd194, [%rd193];
	mul.wide.u32 	%rd195, %r176, 8;
	add.s64 	%rd196, %rd1, %rd195;
	ld.global.u64 	%rd197, [%rd196];
	add.s64 	%rd198, %rd197, %rd194;
	st.global.u64 	[%rd196], %rd198;
	add.s32 	%r178, %r175, %r81;
	mul.lo.s32 	%r179, %r178, %r81;
	add.s32 	%r180, %r179, %r26;
	mul.wide.u32 	%rd199, %r180, 8;
	add.s64 	%rd200, %rd1, %rd199;
	ld.global.u64 	%rd201, [%rd200];
	mul.wide.u32 	%rd202, %r179, 8;
	add.s64 	%rd203, %rd1, %rd202;
	ld.global.u64 	%rd204, [%rd203];
	add.s64 	%rd205, %rd204, %rd201;
	st.global.u64 	[%rd203], %rd205;
	add.s32 	%r209, %r209, 2;
$L__BB0_26:
	and.b32  	%r181, %r80, 1;
	setp.eq.b32 	%p22, %r181, 1;
	not.pred 	%p23, %p22;
	@%p23 bra 	$L__BB0_28;
	mad.lo.s32 	%r182, %r209, %r81, %r1;
	mul.lo.s32 	%r183, %r182, %r81;
	add.s32 	%r184, %r183, %r26;
	mul.wide.u32 	%rd206, %r184, 8;
	add.s64 	%rd207, %rd1, %rd206;
	ld.global.u64 	%rd208, [%rd207];
	mul.wide.u32 	%rd209, %r183, 8;
	add.s64 	%rd210, %rd1, %rd209;
	ld.global.u64 	%rd211, [%rd210];
	add.s64 	%rd212, %rd211, %rd208;
	st.global.u64 	[%rd210], %rd212;
$L__BB0_28:
	add.s32 	%r190, %r190, 1;
	setp.ne.s32 	%p24, %r190, %r18;
	@%p24 bra 	$L__BB0_17;
$L__BB0_29:
	ret;

}
	// .globl	_Z7pearsonPmPfjjjjhhjj
.visible .entry _Z7pearsonPmPfjjjjhhjj(
	.param .u64 .ptr .align 1 _Z7pearsonPmPfjjjjhhjj_param_0,
	.param .u64 .ptr .align 1 _Z7pearsonPmPfjjjjhhjj_param_1,
	.param .u32 _Z7pearsonPmPfjjjjhhjj_param_2,
	.param .u32 _Z7pearsonPmPfjjjjhhjj_param_3,
	.param .u32 _Z7pearsonPmPfjjjjhhjj_param_4,
	.param .u32 _Z7pearsonPmPfjjjjhhjj_param_5,
	.param .u8 _Z7pearsonPmPfjjjjhhjj_param_6,
	.param .u8 _Z7pearsonPmPfjjjjhhjj_param_7,
	.param .u32 _Z7pearsonPmPfjjjjhhjj_param_8,
	.param .u32 _Z7pearsonPmPfjjjjhhjj_param_9
)
{
	.local .align 1 .b8 	__local_depot1[14];
	.reg .b64 	%SP;
	.reg .b64 	%SPL;
	.reg .pred 	%p<68>;
	.reg .b16 	%rs<144>;
	.reg .b32 	%r<441>;
	.reg .b32 	%f<56>;
	.reg .b64 	%rd<122>;

	mov.u64 	%SPL, __local_depot1;
	ld.param.u64 	%rd15, [_Z7pearsonPmPfjjjjhhjj_param_0];
	ld.param.u64 	%rd16, [_Z7pearsonPmPfjjjjhhjj_param_1];
	ld.param.u32 	%r152, [_Z7pearsonPmPfjjjjhhjj_param_2];
	ld.param.u32 	%r153, [_Z7pearsonPmPfjjjjhhjj_param_3];
	ld.param.u32 	%r155, [_Z7pearsonPmPfjjjjhhjj_param_4];
	ld.param.u32 	%r156, [_Z7pearsonPmPfjjjjhhjj_param_5];
	ld.param.u8 	%rs41, [_Z7pearsonPmPfjjjjhhjj_param_6];
	ld.param.u8 	%rs42, [_Z7pearsonPmPfjjjjhhjj_param_7];
	ld.param.u32 	%r157, [_Z7pearsonPmPfjjjjhhjj_param_8];
	ld.param.u32 	%r154, [_Z7pearsonPmPfjjjjhhjj_param_9];
	cvta.to.global.u64 	%rd1, %rd15;
	cvta.to.global.u64 	%rd2, %rd16;
	add.u64 	%rd3, %SPL, 0;
	add.u64 	%rd4, %SPL, 7;
	mov.u32 	%r158, %ctaid.y;
	mov.u32 	%r159, %ntid.y;
	mul.lo.s32 	%r1, %r158, %r159;
	mov.u32 	%r2, %tid.y;
	add.s32 	%r3, %r1, %r2;
	mov.u32 	%r160, %ctaid.x;
	mov.u32 	%r161, %ntid.x;
	mov.u32 	%r162, %tid.x;
	mad.lo.s32 	%r4, %r160, %r161, %r162;
	mad.lo.s32 	%r400, %r155, %r153, %r3;
	mad.lo.s32 	%r415, %r156, %r153, %r4;
	max.u32 	%r163, %r400, %r415;
	setp.ge.u32 	%p1, %r163, %r157;
	setp.le.u32 	%p2, %r400, %r415;
	or.pred  	%p3, %p2, %p1;
	@%p3 bra 	$L__BB1_51;
	add.s16 	%rs126, %rs42, -1;
	cvt.u32.u16 	%r165, %rs41;
	add.s32 	%r7, %r165, -1;
	cvt.u32.u16 	%r166, %rs126;
	and.b32  	%r8, %r166, 255;
	setp.eq.s16 	%p4, %rs41, 0;
	mov.b32 	%r412, 0;
	@%p4 bra 	$L__BB1_9;
	min.s32 	%r9, %r8, %r7;
	setp.lt.s32 	%p5, %r9, 1;
	mov.b32 	%r412, 1;
	@%p5 bra 	$L__BB1_9;
	max.s32 	%r10, %r8, %r7;
	and.b32  	%r11, %r9, 3;
	setp.lt.u32 	%p6, %r9, 4;
	mov.b32 	%r391, 1;
	mov.u32 	%r412, %r391;
	@%p6 bra 	$L__BB1_6;
	and.b32  	%r12, %r9, 2147483644;
	mov.b32 	%r391, 1;
$L__BB1_5:
	add.s32 	%r171, %r391, %r10;
	mul.lo.s32 	%r172, %r171, %r412;
	div.s32 	%r173, %r172, %r391;
	add.s32 	%r174, %r391, 1;
	mad.lo.s32 	%r175, %r173, %r171, %r173;
	div.s32 	%r176, %r175, %r174;
	add.s32 	%r177, %r391, 2;
	add.s32 	%r178, %r171, 2;
	mul.lo.s32 	%r179, %r178, %r176;
	div.s32 	%r180, %r179, %r177;
	add.s32 	%r181, %r391, 3;
	add.s32 	%r182, %r171, 3;
	mul.lo.s32 	%r183, %r182, %r180;
	div.s32 	%r412, %r183, %r181;
	add.s32 	%r391, %r391, 4;
	setp.ne.s32 	%p7, %r181, %r12;
	@%p7 bra 	$L__BB1_5;
$L__BB1_6:
	setp.eq.s32 	%p8, %r11, 0;
	@%p8 bra 	$L__BB1_9;
	mov.b32 	%r395, 0;
$L__BB1_8:
	.pragma "nounroll";
	add.s32 	%r185, %r391, %r10;
	mul.lo.s32 	%r186, %r185, %r412;
	div.s32 	%r412, %r186, %r391;
	add.s32 	%r391, %r391, 1;
	add.s32 	%r395, %r395, 1;
	setp.ne.s32 	%p9, %r395, %r11;
	@%p9 bra 	$L__BB1_8;
$L__BB1_9:
	cvt.u32.u16 	%r27, %rs42;
	mov.b32 	%r398, 0;
	mov.b16 	%rs122, 0;
	mov.u32 	%r397, %r412;
	mov.u16 	%rs123, %rs126;
	mov.u16 	%rs124, %rs41;
	mov.u32 	%r399, %r398;
$L__BB1_10:
	mov.u32 	%r28, %r397;
	setp.ge.s32 	%p10, %r400, %r28;
	@%p10 bra 	$L__BB1_61;
	add.s16 	%rs44, %rs122, %rs41;
	sub.s16 	%rs45, %rs44, %rs124;
	cvt.s64.s32 	%rd19, %r399;
	add.s64 	%rd20, %rd3, %rd19;
	st.local.u8 	[%rd20], %rs45;
	add.s32 	%r399, %r399, 1;
	setp.lt.s32 	%p18, %r399, %r27;
	@%p18 bra 	$L__BB1_52;
	mov.b32 	%r413, 0;
	mov.b16 	%rs125, 0;
	mov.u16 	%rs127, %rs41;
	mov.u32 	%r414, %r413;
$L__BB1_13:
	mov.u32 	%r70, %r412;
	setp.ge.s32 	%p19, %r415, %r70;
	@%p19 bra 	$L__BB1_80;
	add.s16 	%rs47, %rs125, %rs41;
	sub.s16 	%rs48, %rs47, %rs127;
	cvt.s64.s32 	%rd21, %r414;
	add.s64 	%rd22, %rd4, %rd21;
	st.local.u8 	[%rd22], %rs48;
	add.s32 	%r414, %r414, 1;
	setp.lt.s32 	%p27, %r414, %r27;
	@%p27 bra 	$L__BB1_71;
	setp.eq.s32 	%p28, %r154, 0;
	setp.eq.s16 	%p29, %rs42, 0;
	or.pred  	%p30, %p28, %p29;
	mov.f32 	%f51, 0f00000000;
	mov.f32 	%f52, %f51;
	mov.f32 	%f53, %f51;
	mov.f32 	%f54, %f51;
	mov.f32 	%f55, %f51;
	@%p30 bra 	$L__BB1_29;
	and.b16  	%rs49, %rs42, 7;
	and.b16  	%rs11, %rs42, 3;
	and.b32  	%r75, %r27, 7;
	and.b32  	%r76, %r27, 248;
	add.s16 	%rs12, %rs49, -1;
	and.b16  	%rs13, %rs42, 1;
	neg.s32 	%r77, %r76;
	mov.f32 	%f55, 0f00000000;
	mov.b32 	%r427, 0;
	mov.u64 	%rd91, alleles;
	mov.f32 	%f54, %f55;
	mov.f32 	%f53, %f55;
	mov.f32 	%f52, %f55;
	mov.f32 	%f51, %f55;
$L__BB1_17:
	setp.lt.u16 	%p31, %rs42, 8;
	mov.b16 	%rs143, 0;
	mov.b32 	%r430, 0;
	mov.u16 	%rs142, %rs143;
	@%p31 bra 	$L__BB1_20;
	add.s64 	%rd120, %rd3, 3;
	add.s64 	%rd119, %rd4, 3;
	mov.b16 	%rs143, 0;
	mov.u32 	%r428, %r77;
$L__BB1_19:
	.pragma "nounroll";
	ld.local.u8 	%r251, [%rd120+-3];
	mad.lo.s32 	%r252, %r154, %r251, %r427;
	cvt.u64.u32 	%rd23, %r252;
	mov.u64 	%rd24, alleles;
	add.s64 	%rd25, %rd24, %rd23;
	ld.const.u8 	%rs53, [%rd25];
	add.s16 	%rs54, %rs142, %rs53;
	ld.local.u8 	%r253, [%rd119+-3];
	mad.lo.s32 	%r254, %r154, %r253, %r427;
	cvt.u64.u32 	%rd26, %r254;
	add.s64 	%rd27, %rd24, %rd26;
	ld.const.u8 	%rs55, [%rd27];
	add.s16 	%rs56, %rs143, %rs55;
	ld.local.u8 	%r255, [%rd120+-2];
	mad.lo.s32 	%r256, %r154, %r255, %r427;
	cvt.u64.u32 	%rd28, %r256;
	add.s64 	%rd29, %rd24, %rd28;
	ld.const.u8 	%rs57, [%rd29];
	add.s16 	%rs58, %rs54, %rs57;
	ld.local.u8 	%r257, [%rd119+-2];
	mad.lo.s32 	%r258, %r154, %r257, %r427;
	cvt.u64.u32 	%rd30, %r258;
	add.s64 	%rd31, %rd24, %rd30;
	ld.const.u8 	%rs59, [%rd31];
	add.s16 	%rs60, %rs56, %rs59;
	ld.local.u8 	%r259, [%rd120+-1];
	mad.lo.s32 	%r260, %r154, %r259, %r427;
	cvt.u64.u32 	%rd32, %r260;
	add.s64 	%rd33, %rd24, %rd32;
	ld.const.u8 	%rs61, [%rd33];
	add.s16 	%rs62, %rs58, %rs61;
	ld.local.u8 	%r261, [%rd119+-1];
	mad.lo.s32 	%r262, %r154, %r261, %r427;
	cvt.u64.u32 	%rd34, %r262;
	add.s64 	%rd35, %rd24, %rd34;
	ld.const.u8 	%rs63, [%rd35];
	add.s16 	%rs64, %rs60, %rs63;
	ld.local.u8 	%r263, [%rd120];
	mad.lo.s32 	%r264, %r154, %r263, %r427;
	cvt.u64.u32 	%rd36, %r264;
	add.s64 	%rd37, %rd24, %rd36;
	ld.const.u8 	%rs65, [%rd37];
	add.s16 	%rs66, %rs62, %rs65;
	ld.local.u8 	%r265, [%rd119];
	mad.lo.s32 	%r266, %r154, %r265, %r427;
	cvt.u64.u32 	%rd38, %r266;
	add.s64 	%rd39, %rd24, %rd38;
	ld.const.u8 	%rs67, [%rd39];
	add.s16 	%rs68, %rs64, %rs67;
	ld.local.u8 	%r267, [%rd120+1];
	mad.lo.s32 	%r268, %r154, %r267, %r427;
	cvt.u64.u32 	%rd40, %r268;
	add.s64 	%rd41, %rd24, %rd40;
	ld.const.u8 	%rs69, [%rd41];
	add.s16 	%rs70, %rs66, %rs69;
	ld.local.u8 	%r269, [%rd119+1];
	mad.lo.s32 	%r270, %r154, %r269, %r427;
	cvt.u64.u32 	%rd42, %r270;
	add.s64 	%rd43, %rd24, %rd42;
	ld.const.u8 	%rs71, [%rd43];
	add.s16 	%rs72, %rs68, %rs71;
	ld.local.u8 	%r271, [%rd120+2];
	mad.lo.s32 	%r272, %r154, %r271, %r427;
	cvt.u64.u32 	%rd44, %r272;
	add.s64 	%rd45, %rd24, %rd44;
	ld.const.u8 	%rs73, [%rd45];
	add.s16 	%rs74, %rs70, %rs73;
	ld.local.u8 	%r273, [%rd119+2];
	mad.lo.s32 	%r274, %r154, %r273, %r427;
	cvt.u64.u32 	%rd46, %r274;
	add.s64 	%rd47, %rd24, %rd46;
	ld.const.u8 	%rs75, [%rd47];
	add.s16 	%rs76, %rs72, %rs75;
	ld.local.u8 	%r275, [%rd120+3];
	mad.lo.s32 	%r276, %r154, %r275, %r427;
	cvt.u64.u32 	%rd48, %r276;
	add.s64 	%rd49, %rd24, %rd48;
	ld.const.u8 	%rs77, [%rd49];
	add.s16 	%rs78, %rs74, %rs77;
	ld.local.u8 	%r277, [%rd119+3];
	mad.lo.s32 	%r278, %r154, %r277, %r427;
	cvt.u64.u32 	%rd50, %r278;
	add.s64 	%rd51, %rd24, %rd50;
	ld.const.u8 	%rs79, [%rd51];
	add.s16 	%rs80, %rs76, %rs79;
	ld.local.u8 	%r279, [%rd120+4];
	mad.lo.s32 	%r280, %r154, %r279, %r427;
	cvt.u64.u32 	%rd52, %r280;
	add.s64 	%rd53, %rd24, %rd52;
	ld.const.u8 	%rs81, [%rd53];
	add.s16 	%rs142, %rs78, %rs81;
	ld.local.u8 	%r281, [%rd119+4];
	mad.lo.s32 	%r282, %r154, %r281, %r427;
	cvt.u64.u32 	%rd54, %r282;
	add.s64 	%rd55, %rd24, %rd54;
	ld.const.u8 	%rs82, [%rd55];
	add.s16 	%rs143, %rs80, %rs82;
	add.s32 	%r428, %r428, 8;
	add.s64 	%rd120, %rd120, 8;
	add.s64 	%rd119, %rd119, 8;
	setp.ne.s32 	%p32, %r428, 0;
	mov.u32 	%r430, %r76;
	@%p32 bra 	$L__BB1_19;
$L__BB1_20:
	setp.eq.s32 	%p33, %r75, 0;
	@%p33 bra 	$L__BB1_28;
	setp.lt.u16 	%p34, %rs12, 3;
	@%p34 bra 	$L__BB1_23;
	cvt.u64.u32 	%rd56, %r430;
	add.s64 	%rd57, %rd3, %rd56;
	ld.local.u8 	%r283, [%rd57];
	mad.lo.s32 	%r284, %r154, %r283, %r427;
	cvt.u64.u32 	%rd58, %r284;
	add.s64 	%rd60, %rd91, %rd58;
	ld.const.u8 	%rs84, [%rd60];
	add.s16 	%rs85, %rs142, %rs84;
	add.s64 	%rd61, %rd4, %rd56;
	ld.local.u8 	%r285, [%rd61];
	mad.lo.s32 	%r286, %r154, %r285, %r427;
	cvt.u64.u32 	%rd62, %r286;
	add.s64 	%rd63, %rd91, %rd62;
	ld.const.u8 	%rs86, [%rd63];
	add.s16 	%rs87, %rs143, %rs86;
	ld.local.u8 	%r287, [%rd57+1];
	mad.lo.s32 	%r288, %r154, %r287, %r427;
	cvt.u64.u32 	%rd64, %r288;
	add.s64 	%rd65, %rd91, %rd64;
	ld.const.u8 	%rs88, [%rd65];
	add.s16 	%rs89, %rs85, %rs88;
	ld.local.u8 	%r289, [%rd61+1];
	mad.lo.s32 	%r290, %r154, %r289, %r427;
	cvt.u64.u32 	%rd66, %r290;
	add.s64 	%rd67, %rd91, %rd66;
	ld.const.u8 	%rs90, [%rd67];
	add.s16 	%rs91, %rs87, %rs90;
	ld.local.u8 	%r291, [%rd57+2];
	mad.lo.s32 	%r292, %r154, %r291, %r427;
	cvt.u64.u32 	%rd68, %r292;
	add.s64 	%rd69, %rd91, %rd68;
	ld.const.u8 	%rs92, [%rd69];
	add.s16 	%rs93, %rs89, %rs92;
	ld.local.u8 	%r293, [%rd61+2];
	mad.lo.s32 	%r294, %r154, %r293, %r427;
	cvt.u64.u32 	%rd70, %r294;
	add.s64 	%rd71, %rd91, %rd70;
	ld.const.u8 	%rs94, [%rd71];
	add.s16 	%rs95, %rs91, %rs94;
	ld.local.u8 	%r295, [%rd57+3];
	mad.lo.s32 	%r296, %r154, %r295, %r427;
	cvt.u64.u32 	%rd72, %r296;
	add.s64 	%rd73, %rd91, %rd72;
	ld.const.u8 	%rs96, [%rd73];
	add.s16 	%rs142, %rs93, %rs96;
	ld.local.u8 	%r297, [%rd61+3];
	mad.lo.s32 	%r298, %r154, %r297, %r427;
	cvt.u64.u32 	%rd74, %r298;
	add.s64 	%rd75, %rd91, %rd74;
	ld.const.u8 	%rs97, [%rd75];
	add.s16 	%rs143, %rs95, %rs97;
	add.s32 	%r430, %r430, 4;
$L__BB1_23:
	setp.eq.s16 	%p35, %rs11, 0;
	@%p35 bra 	$L__BB1_28;
	setp.eq.s16 	%p36, %rs11, 1;
	@%p36 bra 	$L__BB1_26;
	cvt.u64.u32 	%rd76, %r430;
	add.s64 	%rd77, %rd3, %rd76;
	ld.local.u8 	%r299, [%rd77];
	mad.lo.s32 	%r300, %r154, %r299, %r427;
	cvt.u64.u32 	%rd78, %r300;
	add.s64 	%rd80, %rd91, %rd78;
	ld.const.u8 	%rs100, [%rd80];
	add.s16 	%rs101, %rs142, %rs100;
	add.s64 	%rd81, %rd4, %rd76;
	ld.local.u8 	%r301, [%rd81];
	mad.lo.s32 	%r302, %r154, %r301, %r427;
	cvt.u64.u32 	%rd82, %r302;
	add.s64 	%rd83, %rd91, %rd82;
	ld.const.u8 	%rs102, [%rd83];
	add.s16 	%rs103, %rs143, %rs102;
	ld.local.u8 	%r303, [%rd77+1];
	mad.lo.s32 	%r304, %r154, %r303, %r427;
	cvt.u64.u32 	%rd84, %r304;
	add.s64 	%rd85, %rd91, %rd84;
	ld.const.u8 	%rs104, [%rd85];
	add.s16 	%rs142, %rs101, %rs104;
	ld.local.u8 	%r305, [%rd81+1];
	mad.lo.s32 	%r306, %r154, %r305, %r427;
	cvt.u64.u32 	%rd86, %r306;
	add.s64 	%rd87, %rd91, %rd86;
	ld.const.u8 	%rs105, [%rd87];
	add.s16 	%rs143, %rs103, %rs105;
	add.s32 	%r430, %r430, 2;
$L__BB1_26:
	setp.eq.s16 	%p37, %rs13, 0;
	@%p37 bra 	$L__BB1_28;
	cvt.u64.u32 	%rd88, %r430;
	add.s64 	%rd89, %rd3, %rd88;
	ld.local.u8 	%r307, [%rd89];
	mad.lo.s32 	%r308, %r154, %r307, %r427;
	cvt.u64.u32 	%rd90, %r308;
	add.s64 	%rd92, %rd91, %rd90;
	ld.const.u8 	%rs106, [%rd92];
	add.s16 	%rs142, %rs142, %rs106;
	add.s64 	%rd93, %rd4, %rd88;
	ld.local.u8 	%r309, [%rd93];
	mad.lo.s32 	%r310, %r154, %r309, %r427;
	cvt.u64.u32 	%rd94, %r310;
	add.s64 	%rd95, %rd91, %rd94;
	ld.const.u8 	%rs107, [%rd95];
	add.s16 	%rs143, %rs143, %rs107;
$L__BB1_28:
	cvt.rn.f32.u16 	%f19, %rs142;
	add.f32 	%f51, %f51, %f19;
	cvt.rn.f32.u16 	%f20, %rs143;
	add.f32 	%f52, %f52, %f20;
	mul.wide.u16 	%r311, %rs142, %rs142;
	cvt.rn.f32.u32 	%f21, %r311;
	add.f32 	%f53, %f53, %f21;
	mul.wide.u16 	%r312, %rs143, %rs143;
	cvt.rn.f32.u32 	%f22, %r312;
	add.f32 	%f54, %f54, %f22;
	mul.wide.u16 	%r313, %rs143, %rs142;
	cvt.rn.f32.u32 	%f23, %r313;
	add.f32 	%f55, %f55, %f23;
	add.s32 	%r427, %r427, 1;
	setp.ne.s32 	%p38, %r427, %r154;
	@%p38 bra 	$L__BB1_17;
$L__BB1_29:
	cvt.rn.f32.u32 	%f24, %r154;
	mul.f32 	%f25, %f55, %f24;
	mul.f32 	%f26, %f51, %f52;
	sub.f32 	%f27, %f25, %f26;
	mul.f32 	%f28, %f53, %f24;
	mul.f32 	%f29, %f51, %f51;
	sub.f32 	%f30, %f28, %f29;
	mul.f32 	%f31, %f54, %f24;
	mul.f32 	%f32, %f52, %f52;
	sub.f32 	%f33, %f31, %f32;
	mul.f32 	%f34, %f30, %f33;
	sqrt.rn.f32 	%f35, %f34;
	div.rn.f32 	%f16, %f27, %f35;
	setp.eq.s32 	%p39, %r152, 0;
	@%p39 bra 	$L__BB1_51;
	and.b32  	%r124, %r152, 3;
	setp.lt.u32 	%p40, %r152, 4;
	mov.b32 	%r438, 0;
	@%p40 bra 	$L__BB1_45;
	and.b32  	%r438, %r152, -4;
	neg.s32 	%r437, %r438;
	mad.lo.s32 	%r316, %r153, 3, %r3;
	mad.lo.s32 	%r436, %r153, %r316, %r4;
	mul.lo.s32 	%r317, %r153, %r153;
	shl.b32 	%r128, %r317, 2;
	shl.b32 	%r318, %r153, 1;
	add.s32 	%r319, %r3, %r318;
	mad.lo.s32 	%r435, %r153, %r319, %r4;
	add.s32 	%r320, %r2, %r153;
	add.s32 	%r321, %r320, %r1;
	mad.lo.s32 	%r434, %r153, %r321, %r4;
	mad.lo.s32 	%r432, %r153, %r3, %r4;
	mov.b32 	%r433, 0;
$L__BB1_32:
	mul.wide.u32 	%rd96, %r433, 4;
	add.s64 	%rd11, %rd2, %rd96;
	ld.global.f32 	%f36, [%rd11];
	setp.ltu.f32 	%p41, %f16, %f36;
	@%p41 bra 	$L__BB1_35;
	ld.global.f32 	%f37, [%rd11+4];
	setp.geu.f32 	%p42, %f16, %f37;
	@%p42 bra 	$L__BB1_35;
	mul.wide.u32 	%rd97, %r432, 8;
	add.s64 	%rd98, %rd1, %rd97;
	ld.global.u64 	%rd99, [%rd98];
	add.s64 	%rd100, %rd99, 1;
	st.global.u64 	[%rd98], %rd100;
$L__BB1_35:
	ld.global.f32 	%f38, [%rd11+8];
	setp.ltu.f32 	%p43, %f16, %f38;
	@%p43 bra 	$L__BB1_38;
	ld.global.f32 	%f39, [%rd11+12];
	setp.geu.f32 	%p44, %f16, %f39;
	@%p44 bra 	$L__BB1_38;
	mul.wide.u32 	%rd101, %r434, 8;
	add.s64 	%rd102, %rd1, %rd101;
	ld.global.u64 	%rd103, [%rd102];
	add.s64 	%rd104, %rd103, 1;
	st.global.u64 	[%rd102], %rd104;
$L__BB1_38:
	ld.global.f32 	%f40, [%rd11+16];
	setp.ltu.f32 	%p45, %f16, %f40;
	@%p45 bra 	$L__BB1_41;
	ld.global.f32 	%f41, [%rd11+20];
	setp.geu.f32 	%p46, %f16, %f41;
	@%p46 bra 	$L__BB1_41;
	mul.wide.u32 	%rd105, %r435, 8;
	add.s64 	%rd106, %rd1, %rd105;
	ld.global.u64 	%rd107, [%rd106];
	add.s64 	%rd108, %rd107, 1;
	st.global.u64 	[%rd106], %rd108;
$L__BB1_41:
	ld.global.f32 	%f42, [%rd11+24];
	setp.ltu.f32 	%p47, %f16, %f42;
	@%p47 bra 	$L__BB1_44;
	ld.global.f32 	%f43, [%rd11+28];
	setp.geu.f32 	%p48, %f16, %f43;
	@%p48 bra 	$L__BB1_44;
	mul.wide.u32 	%rd109, %r436, 8;
	add.s64 	%rd110, %rd1, %rd109;
	ld.global.u64 	%rd111, [%rd110];
	add.s64 	%rd112, %rd111, 1;
	st.global.u64 	[%rd110], %rd112;
$L__BB1_44:
	add.s32 	%r437, %r437, 4;
	add.s32 	%r436, %r436, %r128;
	add.s32 	%r435, %r435, %r128;
	add.s32 	%r434, %r434, %r128;
	add.s32 	%r433, %r433, 8;
	add.s32 	%r432, %r432, %r128;
	setp.ne.s32 	%p49, %r437, 0;
	@%p49 bra 	$L__BB1_32;
$L__BB1_45:
	setp.eq.s32 	%p50, %r124, 0;
	@%p50 bra 	$L__BB1_51;
	mad.lo.s32 	%r322, %r438, %r153, %r3;
	mad.lo.s32 	%r440, %r153, %r322, %r4;
	mul.lo.s32 	%r146, %r153, %r153;
	shl.b32 	%r323, %r438, 1;
	mul.wide.u32 	%rd113, %r323, 4;
	add.s64 	%rd114, %rd113, %rd2;
	add.s64 	%rd121, %rd114, 4;
	neg.s32 	%r439, %r124;
$L__BB1_47:
	.pragma "nounroll";
	ld.global.f32 	%f44, [%rd121+-4];
	setp.ltu.f32 	%p51, %f16, %f44;
	@%p51 bra 	$L__BB1_50;
	ld.global.f32 	%f45, [%rd121];
	setp.geu.f32 	%p52, %f16, %f45;
	@%p52 bra 	$L__BB1_50;
	mul.wide.u32 	%rd115, %r440, 8;
	add.s64 	%rd116, %rd1, %rd115;
	ld.global.u64 	%rd117, [%rd116];
	add.s64 	%rd118, %rd117, 1;
	st.global.u64 	[%rd116], %rd118;
$L__BB1_50:
	add.s32 	%r440, %r440, %r146;
	add.s64 	%rd121, %rd121, 8;
	add.s32 	%r439, %r439, 1;
	setp.ne.s32 	%p53, %r439, 0;
	@%p53 bra 	$L__BB1_47;
$L__BB1_51:
	ret;
$L__BB1_52:
	sub.s32 	%r400, %r400, %r398;
	sub.s16 	%rs5, %rs124, %rs122;
	and.b16  	%rs116, %rs5, 255;
	add.s16 	%rs123, %rs123, -1;
	cvt.u32.u16 	%r357, %rs5;
	and.b32  	%r358, %r357, 255;
	add.s32 	%r34, %r358, -1;
	cvt.u32.u16 	%r359, %rs123;
	and.b32  	%r35, %r359, 255;
	setp.eq.s16 	%p61, %rs116, 0;
	mov.b32 	%r398, 0;
	mov.b16 	%rs122, 0;
	mov.u32 	%r397, %r398;
	mov.u16 	%rs124, %rs122;
	@%p61 bra 	$L__BB1_10;
	min.s32 	%r36, %r35, %r34;
	setp.lt.s32 	%p62, %r36, 1;
	mov.b32 	%r397, 1;
	mov.u16 	%rs124, %rs5;
	@%p62 bra 	$L__BB1_10;
	max.s32 	%r37, %r35, %r34;
	and.b32  	%r38, %r36, 3;
	setp.lt.u32 	%p63, %r36, 4;
	mov.b32 	%r410, 1;
	mov.u32 	%r397, %r410;
	@%p63 bra 	$L__BB1_57;
	and.b32  	%r39, %r36, 2147483644;
	mov.b32 	%r410, 1;
$L__BB1_56:
	add.s32 	%r365, %r410, %r37;
	mul.lo.s32 	%r366, %r365, %r397;
	div.s32 	%r367, %r366, %r410;
	add.s32 	%r368, %r410, 1;
	mad.lo.s32 	%r369, %r367, %r365, %r367;
	div.s32 	%r370, %r369, %r368;
	add.s32 	%r371, %r410, 2;
	add.s32 	%r372, %r365, 2;
	mul.lo.s32 	%r373, %r372, %r370;
	div.s32 	%r374, %r373, %r371;
	add.s32 	%r375, %r410, 3;
	add.s32 	%r376, %r365, 3;
	mul.lo.s32 	%r377, %r376, %r374;
	div.s32 	%r397, %r377, %r375;
	add.s32 	%r410, %r410, 4;
	setp.eq.s32 	%p64, %r375, %r39;
	@%p64 bra 	$L__BB1_57;
	bra.uni 	$L__BB1_56;
$L__BB1_57:
	setp.eq.s32 	%p65, %r38, 0;
	mov.u16 	%rs124, %rs5;
	@%p65 bra 	$L__BB1_10;
	add.s32 	%r66, %r410, %r37;
	mul.lo.s32 	%r380, %r66, %r397;
	div.s32 	%r397, %r380, %r410;
	setp.eq.s32 	%p66, %r38, 1;
	mov.u16 	%rs124, %rs5;
	@%p66 bra 	$L__BB1_10;
	add.s32 	%r382, %r410, 1;
	mad.lo.s32 	%r383, %r397, %r66, %r397;
	div.s32 	%r397, %r383, %r382;
	setp.eq.s32 	%p67, %r38, 2;
	mov.u16 	%rs124, %rs5;
	@%p67 bra 	$L__BB1_10;
	add.s32 	%r385, %r410, 2;
	add.s32 	%r386, %r66, 2;
	mul.lo.s32 	%r387, %r386, %r397;
	div.s32 	%r397, %r387, %r385;
	mov.u16 	%rs124, %rs5;
	bra.uni 	$L__BB1_10;
$L__BB1_61:
	add.s16 	%rs122, %rs122, 1;
	cvt.u32.u16 	%r189, %rs124;
	and.b32  	%r190, %r189, 255;
	cvt.u32.u16 	%r191, %rs122;
	not.b32 	%r192, %r191;
	or.b32  	%r193, %r192, -256;
	add.s32 	%r44, %r190, %r193;
	cvt.u32.u16 	%r194, %rs123;
	and.b32  	%r45, %r194, 255;
	setp.lt.s32 	%p11, %r44, 0;
	mov.b32 	%r408, 0;
	@%p11 bra 	$L__BB1_70;
	min.u32 	%r46, %r45, %r44;
	setp.eq.s32 	%p12, %r46, 0;
	mov.b32 	%r408, 1;
	@%p12 bra 	$L__BB1_70;
	max.u32 	%r47, %r45, %r44;
	and.b32  	%r48, %r46, 3;
	setp.lt.u32 	%p13, %r46, 4;
	mov.b32 	%r406, 1;
	mov.u32 	%r408, %r406;
	@%p13 bra 	$L__BB1_66;
	and.b32  	%r49, %r46, 252;
	mov.b32 	%r406, 1;
$L__BB1_65:
	add.s32 	%r199, %r406, %r47;
	mul.lo.s32 	%r200, %r199, %r408;
	div.s32 	%r201, %r200, %r406;
	add.s32 	%r202, %r406, 1;
	mad.lo.s32 	%r203, %r201, %r199, %r201;
	div.s32 	%r204, %r203, %r202;
	add.s32 	%r205, %r406, 2;
	add.s32 	%r206, %r199, 2;
	mul.lo.s32 	%r207, %r206, %r204;
	div.s32 	%r208, %r207, %r205;
	add.s32 	%r209, %r406, 3;
	add.s32 	%r210, %r199, 3;
	mul.lo.s32 	%r211, %r210, %r208;
	div.s32 	%r408, %r211, %r209;
	add.s32 	%r406, %r406, 4;
	setp.ne.s32 	%p14, %r209, %r49;
	@%p14 bra 	$L__BB1_65;
$L__BB1_66:
	setp.eq.s32 	%p15, %r48, 0;
	@%p15 bra 	$L__BB1_70;
	add.s32 	%r57, %r406, %r47;
	mul.lo.s32 	%r212, %r57, %r408;
	div.s32 	%r408, %r212, %r406;
	setp.eq.s32 	%p16, %r48, 1;
	@%p16 bra 	$L__BB1_70;
	add.s32 	%r213, %r406, 1;
	mad.lo.s32 	%r214, %r408, %r57, %r408;
	div.s32 	%r408, %r214, %r213;
	setp.eq.s32 	%p17, %r48, 2;
	@%p17 bra 	$L__BB1_70;
	add.s32 	%r215, %r406, 2;
	add.s32 	%r216, %r57, 2;
	mul.lo.s32 	%r217, %r216, %r408;
	div.s32 	%r408, %r217, %r215;
$L__BB1_70:
	add.s32 	%r397, %r408, %r28;
	mov.u32 	%r398, %r28;
	bra.uni 	$L__BB1_10;
$L__BB1_71:
	sub.s32 	%r415, %r415, %r413;
	sub.s16 	%rs14, %rs127, %rs125;
	and.b16  	%rs109, %rs14, 255;
	add.s16 	%rs126, %rs126, -1;
	cvt.u32.u16 	%r325, %rs14;
	and.b32  	%r326, %r325, 255;
	add.s32 	%r79, %r326, -1;
	cvt.u32.u16 	%r327, %rs126;
	and.b32  	%r80, %r327, 255;
	setp.eq.s16 	%p54, %rs109, 0;
	mov.b32 	%r413, 0;
	mov.b16 	%rs125, 0;
	mov.u32 	%r412, %r413;
	mov.u16 	%rs127, %rs125;
	@%p54 bra 	$L__BB1_13;
	min.s32 	%r81, %r80, %r79;
	setp.lt.s32 	%p55, %r81, 1;
	mov.b32 	%r412, 1;
	mov.u16 	%rs127, %rs14;
	@%p55 bra 	$L__BB1_13;
	max.s32 	%r82, %r80, %r79;
	and.b32  	%r83, %r81, 3;
	setp.lt.u32 	%p56, %r81, 4;
	mov.b32 	%r425, 1;
	mov.u32 	%r412, %r425;
	@%p56 bra 	$L__BB1_76;
	and.b32  	%r84, %r81, 2147483644;
	mov.b32 	%r425, 1;
$L__BB1_75:
	add.s32 	%r333, %r425, %r82;
	mul.lo.s32 	%r334, %r333, %r412;
	div.s32 	%r335, %r334, %r425;
	add.s32 	%r336, %r425, 1;
	mad.lo.s32 	%r337, %r335, %r333, %r335;
	div.s32 	%r338, %r337, %r336;
	add.s32 	%r339, %r425, 2;
	add.s32 	%r340, %r333, 2;
	mul.lo.s32 	%r341, %r340, %r338;
	div.s32 	%r342, %r341, %r339;
	add.s32 	%r343, %r425, 3;
	add.s32 	%r344, %r333, 3;
	mul.lo.s32 	%r345, %r344, %r342;
	div.s32 	%r412, %r345, %r343;
	add.s32 	%r425, %r425, 4;
	setp.eq.s32 	%p57, %r343, %r84;
	@%p57 bra 	$L__BB1_76;
	bra.uni 	$L__BB1_75;
$L__BB1_76:
	setp.eq.s32 	%p58, %r83, 0;
	mov.u16 	%rs127, %rs14;
	@%p58 bra 	$L__BB1_13;
	add.s32 	%r111, %r425, %r82;
	mul.lo.s32 	%r348, %r111, %r412;
	div.s32 	%r412, %r348, %r425;
	setp.eq.s32 	%p59, %r83, 1;
	mov.u16 	%rs127, %rs14;
	@%p59 bra 	$L__BB1_13;
	add.s32 	%r350, %r425, 1;
	mad.lo.s32 	%r351, %r412, %r111, %r412;
	div.s32 	%r412, %r351, %r350;
	setp.eq.s32 	%p60, %r83, 2;
	mov.u16 	%rs127, %rs14;
	@%p60 bra 	$L__BB1_13;
	add.s32 	%r353, %r425, 2;
	add.s32 	%r354, %r111, 2;
	mul.lo.s32 	%r355, %r354, %r412;
	div.s32 	%r412, %r355, %r353;
	mov.u16 	%rs127, %rs14;
	bra.uni 	$L__BB1_13;
$L__BB1_80:
	add.s16 	%rs125, %rs125, 1;
	cvt.u32.u16 	%r220, %rs127;
	and.b32  	%r221, %r220, 255;
	cvt.u32.u16 	%r222, %rs125;
	not.b32 	%r223, %r222;
	or.b32  	%r224, %r223, -256;
	add.s32 	%r89, %r221, %r224;
	cvt.u32.u16 	%r225, %rs126;
	and.b32  	%r90, %r225, 255;
	setp.lt.s32 	%p20, %r89, 0;
	mov.b32 	%r423, 0;
	@%p20 bra 	$L__BB1_89;
	min.u32 	%r91, %r90, %r89;
	setp.eq.s32 	%p21, %r91, 0;
	mov.b32 	%r423, 1;
	@%p21 bra 	$L__BB1_89;
	max.u32 	%r92, %r90, %r89;
	and.b32  	%r93, %r91, 3;
	setp.lt.u32 	%p22, %r91, 4;
	mov.b32 	%r421, 1;
	mov.u32 	%r423, %r421;
	@%p22 bra 	$L__BB1_85;
	and.b32  	%r94, %r91, 252;
	mov.b32 	%r421, 1;
$L__BB1_84:
	add.s32 	%r230, %r421, %r92;
	mul.lo.s32 	%r231, %r230, %r423;
	div.s32 	%r232, %r231, %r421;
	add.s32 	%r233, %r421, 1;
	mad.lo.s32 	%r234, %r232, %r230, %r232;
	div.s32 	%r235, %r234, %r233;
	add.s32 	%r236, %r421, 2;
	add.s32 	%r237, %r230, 2;
	mul.lo.s32 	%r238, %r237, %r235;
	div.s32 	%r239, %r238, %r236;
	add.s32 	%r240, %r421, 3;
	add.s32 	%r241, %r230, 3;
	mul.lo.s32 	%r242, %r241, %r239;
	div.s32 	%r423, %r242, %r240;
	add.s32 	%r421, %r421, 4;
	setp.ne.s32 	%p23, %r240, %r94;
	@%p23 bra 	$L__BB1_84;
$L__BB1_85:
	setp.eq.s32 	%p24, %r93, 0;
	@%p24 bra 	$L__BB1_89;
	add.s32 	%r102, %r421, %r92;
	mul.lo.s32 	%r243, %r102, %r423;
	div.s32 	%r423, %r243, %r421;
	setp.eq.s32 	%p25, %r93, 1;
	@%p25 bra 	$L__BB1_89;
	add.s32 	%r244, %r421, 1;
	mad.lo.s32 	%r245, %r423, %r102, %r423;
	div.s32 	%r423, %r245, %r244;
	setp.eq.s32 	%p26, %r93, 2;
	@%p26 bra 	$L__BB1_89;
	add.s32 	%r246, %r421, 2;
	add.s32 	%r247, %r102, 2;
	mul.lo.s32 	%r248, %r247, %r423;
	div.s32 	%r423, %r248, %r246;
$L__BB1_89:
	add.s32 	%r412, %r423, %r70;
	mov.u32 	%r413, %r70;
	bra.uni 	$L__BB1_13;

}


// ===== COMPILED SASS (sm_100) =====

	.target	sm_100

	.elftype	@"ET_EXEC"


//--------------------- .note.nv.tkinfo           --------------------------
	.section	.note.nv.tkinfo,"",@"SHT_NOTE"
	.sectionflags	@"SHF_NOTE_NV_TKINFO"
	.tkinfo
        /*0018*/ 	.word	0x00000002
        /*0030*/ 	.string	""
        /*0030*/ 	.string	"ptxas"
        /*0030*/ 	.string	"Cuda compilation tools, release 13.0, V13.0.88"
        /*0030*/ 	.string	"Build cuda_13.0.r13.0/compiler.36424714_0"
        /*0030*/ 	.string	"-arch sm_100 -m 64 "



//--------------------- .note.nv.cuinfo           --------------------------
	.section	.note.nv.cuinfo,"",@"SHT_NOTE"
	.sectionflags	@"SHF_NOTE_NV_CUINFO"
        /*0018*/ 	.short	0x0002
        /*001a*/ 	.short	0x0064
        /*001c*/ 	.short	0x0082
	.zero		2


//--------------------- .nv.info                  --------------------------
	.section	.nv.info,"",@"SHT_CUDA_INFO"
	.align	4


	//----- nvinfo : EIATTR_REGCOUNT
	.align		4
        /*0000*/ 	.byte	0x04, 0x2f
        /*0002*/ 	.short	(.L_2 - .L_1)
	.align		4
.L_1:
        /*0004*/ 	.word	index@(_Z9reductionPmjjj)
        /*0008*/ 	.word	0x00000028


	//----- nvinfo : EIATTR_FRAME_SIZE
	.align		4
.L_2:
        /*000c*/ 	.byte	0x04, 0x11
        /*000e*/ 	.short	(.L_4 - .L_3)
	.align		4
.L_3:
        /*0010*/ 	.word	index@(_Z9reductionPmjjj)
        /*0014*/ 	.word	0x00000000


	//----- nvinfo : EIATTR_REGCOUNT
	.align		4
.L_4:
        /*0018*/ 	.byte	0x04, 0x2f
        /*001a*/ 	.short	(.L_6 - .L_5)
	.align		4
.L_5:
        /*001c*/ 	.word	index@(_Z7pearsonPmPfjjjjhhjj)
        /*0020*/ 	.word	0x00000020


	//----- nvinfo : EIATTR_FRAME_SIZE
	.align		4
.L_6:
        /*0024*/ 	.byte	0x04, 0x11
        /*0026*/ 	.short	(.L_8 - .L_7)
	.align		4
.L_7:
        /*0028*/ 	.word	index@($__internal_1_$__cuda_sm3x_div_rn_noftz_f32_slowpath)
        /*002c*/ 	.word	0x00000010


	//----- nvinfo : EIATTR_FRAME_SIZE
	.align		4
.L_8:
        /*0030*/ 	.byte	0x04, 0x11
        /*0032*/ 	.short	(.L_10 - .L_9)
	.align		4
.L_9:
        /*0034*/ 	.word	index@($__internal_0_$__cuda_sm20_sqrt_rn_f32_slowpath)
        /*0038*/ 	.word	0x00000010


	//----- nvinfo : EIATTR_FRAME_SIZE
	.align		4
.L_10:
        /*003c*/ 	.byte	0x04, 0x11
        /*003e*/ 	.short	(.L_12 - .L_11)
	.align		4
.L_11:
        /*0040*/ 	.word	index@(_Z7pearsonPmPfjjjjhhjj)
        /*0044*/ 	.word	0x00000010


	//----- nvinfo : EIATTR_MIN_STACK_SIZE
	.align		4
.L_12:
        /*0048*/ 	.byte	0x04, 0x12
        /*004a*/ 	.short	(.L_14 - .L_13)
	.align		4
.L_13:
        /*004c*/ 	.word	index@(_Z7pearsonPmPfjjjjhhjj)
        /*0050*/ 	.word	0x00000010


	//----- nvinfo : EIATTR_MIN_STACK_SIZE
	.align		4
.L_14:
        /*0054*/ 	.byte	0x04, 0x12
        /*0056*/ 	.short	(.L_16 - .L_15)
	.align		4
.L_15:
        /*0058*/ 	.word	index@(_Z9reductionPmjjj)
        /*005c*/ 	.word	0x00000000
.L_16:


//--------------------- .nv.compat                --------------------------
	.section	.nv.compat,"",@"SHT_CUDA_COMPAT_INFO"
	.align	4
        /*0000*/ 	.byte	0x02, 0x09, 0x00, 0x00, 0x02, 0x02, 0x01, 0x00, 0x02, 0x05, 0x05, 0x00, 0x03, 0x07, 0x01, 0x01
        /*0010*/ 	.byte	0x02, 0x03, 0x00, 0x00, 0x02, 0x06, 0x01, 0x00, 0x04, 0x0b, 0x08, 0x00, 0x01, 0x00, 0x00, 0x00
        /*0020*/ 	.byte	0x00, 0x00, 0x00, 0x00


//--------------------- .nv.info._Z7pearsonPmPfjjjjhhjj --------------------------
	.section	.nv.info._Z7pearsonPmPfjjjjhhjj,"",@"SHT_CUDA_INFO"
	.sectionflags	@""
	.align	4


	//----- nvinfo : EIATTR_CUDA_API_VERSION
	.align		4
        /*0000*/ 	.byte	0x04, 0x37
        /*0002*/ 	.short	(.L_18 - .L_17)
.L_17:
        /*0004*/ 	.word	0x00000082


	//----- nvinfo : EIATTR_KPARAM_INFO
	.align		4
.L_18:
        /*0008*/ 	.byte	0x04, 0x17
        /*000a*/ 	.short	(.L_20 - .L_19)
.L_19:
        /*000c*/ 	.word	0x00000000
        /*0010*/ 	.short	0x0009
        /*0012*/ 	.short	0x0028
        /*0014*/ 	.byte	0x00, 0xf0, 0x11, 0x00


	//----- nvinfo : EIATTR_KPARAM_INFO
	.align		4
.L_20:
        /*0018*/ 	.byte	0x04, 0x17
        /*001a*/ 	.short	(.L_22 - .L_21)
.L_21:
        /*001c*/ 	.word	0x00000000
        /*0020*/ 	.short	0x0008
        /*0022*/ 	.short	0x0024
        /*0024*/ 	.byte	0x00, 0xf0, 0x11, 0x00


	//----- nvinfo : EIATTR_KPARAM_INFO
	.align		4
.L_22:
        /*0028*/ 	.byte	0x04, 0x17
        /*002a*/ 	.short	(.L_24 - .L_23)
.L_23:
        /*002c*/ 	.word	0x00000000
        /*0030*/ 	.short	0x0007
        /*0032*/ 	.short	0x0021
        /*0034*/ 	.byte	0x00, 0xf0, 0x05, 0x00


	//----- nvinfo : EIATTR_KPARAM_INFO
	.align		4
.L_24:
        /*0038*/ 	.byte	0x04, 0x17
        /*003a*/ 	.short	(.L_26 - .L_25)
.L_25:
        /*003c*/ 	.word	0x00000000
        /*0040*/ 	.short	0x0006
        /*0042*/ 	.short	0x0020
        /*0044*/ 	.byte	0x00, 0xf0, 0x05, 0x00


	//----- nvinfo : EIATTR_KPARAM_INFO
	.align		4
.L_26:
        /*0048*/ 	.byte	0x04, 0x17
        /*004a*/ 	.short	(.L_28 - .L_27)
.L_27:
        /*004c*/ 	.word	0x00000000
        /*0050*/ 	.short	0x0005
        /*0052*/ 	.short	0x001c
        /*0054*/ 	.byte	0x00, 0xf0, 0x11, 0x00


	//----- nvinfo : EIATTR_KPARAM_INFO
	.align		4
.L_28:
        /*0058*/ 	.byte	0x04, 0x17
        /*005a*/ 	.short	(.L_30 - .L_29)
.L_29:
        /*005c*/ 	.word	0x00000000
        /*0060*/ 	.short	0x0004
        /*0062*/ 	.short	0x0018
        /*0064*/ 	.byte	0x00, 0xf0, 0x11, 0x00


	//----- nvinfo : EIATTR_KPARAM_INFO
	.align		4
.L_30:
        /*0068*/ 	.byte	0x04, 0x17
        /*006a*/ 	.short	(.L_32 - .L_31)
.L_31:
        /*006c*/ 	.word	0x00000000
        /*0070*/ 	.short	0x0003
        /*0072*/ 	.short	0x0014
        /*0074*/ 	.byte	0x00, 0xf0, 0x11, 0x00


	//----- nvinfo : EIATTR_KPARAM_INFO
	.align		4
.L_32:
        /*0078*/ 	.byte	0x04, 0x17
        /*007a*/ 	.short	(.L_34 - .L_33)
.L_33:
        /*007c*/ 	.word	0x00000000
        /*0080*/ 	.short	0x0002
        /*0082*/ 	.short	0x0010
        /*0084*/ 	.byte	0x00, 0xf0, 0x11, 0x00


	//----- nvinfo : EIATTR_KPARAM_INFO
	.align		4
.L_34:
        /*0088*/ 	.byte	0x04, 0x17
        /*008a*/ 	.short	(.L_36 - .L_35)
.L_35:
        /*008c*/ 	.word	0x00000000
        /*0090*/ 	.short	0x0001
        /*0092*/ 	.short	0x0008
        /*0094*/ 	.byte	0x00, 0xf5, 0x21, 0x00


	//----- nvinfo : EIATTR_KPARAM_INFO
	.align		4
.L_36:
        /*0098*/ 	.byte	0x04, 0x17
        /*009a*/ 	.short	(.L_38 - .L_37)
.L_37:
        /*009c*/ 	.word	0x00000000
        /*00a0*/ 	.short	0x0000
        /*00a2*/ 	.short	0x0000
        /*00a4*/ 	.byte	0x00, 0xf5, 0x21, 0x00


	//----- nvinfo : EIATTR_SPARSE_MMA_MASK
	.align		4
.L_38:
        /*00a8*/ 	.byte	0x03, 0x50
        /*00aa*/ 	.short	0x0000


	//----- nvinfo : EIATTR_MAXREG_COUNT
	.align		4
        /*00ac*/ 	.byte	0x03, 0x1b
        /*00ae*/ 	.short	0x00ff


	//----- nvinfo : EIATTR_MERCURY_ISA_VERSION
	.align		4
        /*00b0*/ 	.byte	0x03, 0x5f
        /*00b2*/ 	.short	0x0101


	//----- nvinfo : EIATTR_VRC_CTA_INIT_COUNT
	.align		4
        /*00b4*/ 	.byte	0x02, 0x4a
	.zero		1
	.zero		1


	//----- nvinfo : EIATTR_EXIT_INSTR_OFFSETS
	.align		4
        /*00b8*/ 	.byte	0x04, 0x1c
        /*00ba*/ 	.short	(.L_40 - .L_39)


	//   ....[0]....
.L_39:
        /*00bc*/ 	.word	0x00000130


	//   ....[1]....
        /*00c0*/ 	.word	0x00005710


	//   ....[2]....
        /*00c4*/ 	.word	0x00005c30


	//   ....[3]....
        /*00c8*/ 	.word	0x00005e50


	//----- nvinfo : EIATTR_CRS_STACK_SIZE
	.align		4
.L_40:
        /*00cc*/ 	.byte	0x04, 0x1e
        /*00ce*/ 	.short	(.L_42 - .L_41)
.L_41:
        /*00d0*/ 	.word	0x00000000


	//----- nvinfo : EIATTR_CBANK_PARAM_SIZE
	.align		4
.L_42:
        /*00d4*/ 	.byte	0x03, 0x19
        /*00d6*/ 	.short	0x002c


	//----- nvinfo : EIATTR_PARAM_CBANK
	.align		4
        /*00d8*/ 	.byte	0x04, 0x0a
        /*00da*/ 	.short	(.L_44 - .L_43)
	.align		4
.L_43:
        /*00dc*/ 	.word	index@(.nv.constant0._Z7pearsonPmPfjjjjhhjj)
        /*00e0*/ 	.short	0x0380
        /*00e2*/ 	.short	0x002c


	//----- nvinfo : EIATTR_SW_WAR
	.align		4
.L_44:
        /*00e4*/ 	.byte	0x04, 0x36
        /*00e6*/ 	.short	(.L_46 - .L_45)
.L_45:
        /*00e8*/ 	.word	0x00000008
.L_46:


//--------------------- .nv.info._Z9reductionPmjjj --------------------------
	.section	.nv.info._Z9reductionPmjjj,"",@"SHT_CUDA_INFO"
	.sectionflags	@""
	.align	4


	//----- nvinfo : EIATTR_CUDA_API_VERSION
	.align		4
        /*0000*/ 	.byte	0x04, 0x37
        /*0002*/ 	.short	(.L_48 - .L_47)
.L_47:
        /*0004*/ 	.word	0x00000082


	//----- nvinfo : EIATTR_KPARAM_INFO
	.align		4
.L_48:
        /*0008*/ 	.byte	0x04, 0x17
        /*000a*/ 	.short	(.L_50 - .L_49)
.L_49:
        /*000c*/ 	.word	0x00000000
        /*0010*/ 	.short	0x0003
        /*0012*/ 	.short	0x0010
        /*0014*/ 	.byte	0x00, 0xf0, 0x11, 0x00


	//----- nvinfo : EIATTR_KPARAM_INFO
	.align		4
.L_50:
        /*0018*/ 	.byte	0x04, 0x17
        /*001a*/ 	.short	(.L_52 - .L_51)
.L_51:
        /*001c*/ 	.word	0x00000000
        /*0020*/ 	.short	0x0002
        /*0022*/ 	.short	0x000c
        /*0024*/ 	.byte	0x00, 0xf0, 0x11, 0x00


	//----- nvinfo : EIATTR_KPARAM_INFO
	.align		4
.L_52:
        /*0028*/ 	.byte	0x04, 0x17
        /*002a*/ 	.short	(.L_54 - .L_53)
.L_53:
        /*002c*/ 	.word	0x00000000
        /*0030*/ 	.short	0x0001
        /*0032*/ 	.short	0x0008
        /*0034*/ 	.byte	0x00, 0xf0, 0x11, 0x00


	//----- nvinfo : EIATTR_KPARAM_INFO
	.align		4
.L_54:
        /*0038*/ 	.byte	0x04, 0x17
        /*003a*/ 	.short	(.L_56 - .L_55)
.L_55:
        /*003c*/ 	.word	0x00000000
        /*0040*/ 	.short	0x0000
        /*0042*/ 	.short	0x0000
        /*0044*/ 	.byte	0x00, 0xf5, 0x21, 0x00


	//----- nvinfo : EIATTR_SPARSE_MMA_MASK
	.align		4
.L_56:
        /*0048*/ 	.byte	0x03, 0x50
        /*004a*/ 	.short	0x0000


	//----- nvinfo : EIATTR_MAXREG_COUNT
	.align		4
        /*004c*/ 	.byte	0x03, 0x1b
        /*004e*/ 	.short	0x00ff


	//----- nvinfo : EIATTR_NUM_BARRIERS
	.align		4
        /*0050*/ 	.byte	0x02, 0x4c
        /*0052*/ 	.byte	0x01
	.zero		1


	//----- nvinfo : EIATTR_MERCURY_ISA_VERSION
	.align		4
        /*0054*/ 	.byte	0x03, 0x5f
        /*0056*/ 	.short	0x0101


	//----- nvinfo : EIATTR_VRC_CTA_INIT_COUNT
	.align		4
        /*0058*/ 	.byte	0x02, 0x4a
	.zero		1
	.zero		1


	//----- nvinfo : EIATTR_EXIT_INSTR_OFFSETS
	.align		4
        /*005c*/ 	.byte	0x04, 0x1c
        /*005e*/ 	.short	(.L_58 - .L_57)


	//   ....[0]....
.L_57:
        /*0060*/ 	.word	0x00000c90


	//   ....[1]....
        /*0064*/ 	.word	0x00000cd0


	//   ....[2]....
        /*0068*/ 	.word	0x00001a10


	//----- nvinfo : EIATTR_CBANK_PARAM_SIZE
	.align		4
.L_58:
        /*006c*/ 	.byte	0x03, 0x19
        /*006e*/ 	.short	0x0014


	//----- nvinfo : EIATTR_PARAM_CBANK
	.align		4
        /*0070*/ 	.byte	0x04, 0x0a
        /*0072*/ 	.short	(.L_60 - .L_59)
	.align		4
.L_59:
        /*0074*/ 	.word	index@(.nv.constant0._Z9reductionPmjjj)
        /*0078*/ 	.short	0x0380
        /*007a*/ 	.short	0x0014


	//----- nvinfo : EIATTR_SW_WAR
	.align		4
.L_60:
        /*007c*/ 	.byte	0x04, 0x36
        /*007e*/ 	.short	(.L_62 - .L_61)
.L_61:
        /*0080*/ 	.word	0x00000008
.L_62:


//--------------------- .nv.callgraph             --------------------------
	.section	.nv.callgraph,"",@"SHT_CUDA_CALLGRAPH"
	.align	4
	.sectionentsize	8
	.align		4
        /*0000*/ 	.word	0x00000000
	.align		4
        /*0004*/ 	.word	0xffffffff
	.align		4
        /*0008*/ 	.word	0x00000000
	.align		4
        /*000c*/ 	.word	0xfffffffe
	.align		4
        /*0010*/ 	.word	0x00000000
	.align		4
        /*0014*/ 	.word	0xfffffffd
	.align		4
        /*0018*/ 	.word	0x00000000
	.align		4
        /*001c*/ 	.word	0xfffffffc


//--------------------- .nv.constant3             --------------------------
	.section	.nv.constant3,"a",@progbits
.nv.constant3:
	.type		alleles,@object
	.size		alleles,(.L_0 - alleles)
alleles:
	.zero		2912
.L_0:


//--------------------- .text._Z7pearsonPmPfjjjjhhjj --------------------------
	.section	.text._Z7pearsonPmPfjjjjhhjj,"ax",@progbits
	.align	128
        .global         _Z7pearsonPmPfjjjjhhjj
        .type           _Z7pearsonPmPfjjjjhhjj,@function
        .size           _Z7pearsonPmPfjjjjhhjj,(.L_x_88 - _Z7pearsonPmPfjjjjhhjj)
        .other          _Z7pearsonPmPfjjjjhhjj,@"STO_CUDA_ENTRY STV_DEFAULT"
_Z7pearsonPmPfjjjjhhjj:
.text._Z7pearsonPmPfjjjjhhjj:
[----:B------:R-:W0:Y:S01]  /*0000*/  LDC R1, c[0x0][0x37c] ;  /* 0x0000df00ff017b82 */ /* 0x000e220000000800 */
[----:B------:R-:W1:Y:S07]  /*0010*/  S2R R0, SR_TID.X ;  /* 0x0000000000007919 */ /* 0x000e6e0000002100 */
[----:B------:R-:W2:Y:S01]  /*0020*/  S2UR UR5, SR_CTAID.Y ;  /* 0x00000000000579c3 */ /* 0x000ea20000002600 */
[----:B------:R-:W2:Y:S01]  /*0030*/  LDCU UR4, c[0x0][0x364] ;  /* 0x00006c80ff0477ac */ /* 0x000ea20008000800 */
[----:B0-----:R-:W-:Y:S01]  /*0040*/  VIADD R1, R1, 0xfffffff0 ;  /* 0xfffffff001017836 */ /* 0x001fe20000000000 */
[----:B------:R-:W0:Y:S01]  /*0050*/  S2R R6, SR_TID.Y ;  /* 0x0000000000067919 */ /* 0x000e220000002200 */
[----:B------:R-:W3:Y:S04]  /*0060*/  LDCU.64 UR8, c[0x0][0x398] ;  /* 0x00007300ff0877ac */ /* 0x000ee80008000a00 */
[----:B------:R-:W1:Y:S08]  /*0070*/  S2UR UR6, SR_CTAID.X ;  /* 0x00000000000679c3 */ /* 0x000e700000002500 */
[----:B------:R-:W1:Y:S08]  /*0080*/  LDC R5, c[0x0][0x360] ;  /* 0x0000d800ff057b82 */ /* 0x000e700000000800 */
[----:B------:R-:W3:Y:S01]  /*0090*/  LDC R11, c[0x0][0x394] ;  /* 0x0000e500ff0b7b82 */ /* 0x000ee20000000800 */
[----:B--2---:R-:W-:Y:S01]  /*00a0*/  UIMAD UR5, UR5, UR4, URZ ;  /* 0x00000004050572a4 */ /* 0x004fe2000f8e02ff */
[----:B------:R-:W2:Y:S05]  /*00b0*/  LDCU UR4, c[0x0][0x3a4] ;  /* 0x00007480ff0477ac */ /* 0x000eaa0008000800 */
[----:B0-----:R-:W-:-:S02]  /*00c0*/  VIADD R4, R6, UR5 ;  /* 0x0000000506047c36 */ /* 0x001fc40008000000 */
[----:B-1----:R-:W-:-:S04]  /*00d0*/  IMAD R5, R5, UR6, R0 ;  /* 0x0000000605057c24 */ /* 0x002fc8000f8e0200 */
[C---:B---3--:R-:W-:Y:S02]  /*00e0*/  IMAD R8, R11.reuse, UR9, R5 ;  /* 0x000000090b087c24 */ /* 0x048fe4000f8e0205 */
[----:B------:R-:W-:-:S05]  /*00f0*/  IMAD R11, R11, UR8, R4 ;  /* 0x000000080b0b7c24 */ /* 0x000fca000f8e0204 */
[----:B------:R-:W-:-:S04]  /*0100*/  VIMNMX.U32 R0, PT, PT, R11, R8, !PT ;  /* 0x000000080b007248 */ /* 0x000fc80007fe0000 */
[----:B--2---:R-:W-:-:S04]  /*0110*/  ISETP.GE.U32.AND P0, PT, R0, UR4, PT ;  /* 0x0000000400007c0c */ /* 0x004fc8000bf06070 */
[----:B------:R-:W-:-:S13]  /*0120*/  ISETP.LE.U32.OR P0, PT, R11, R8, P0 ;  /* 0x000000080b00720c */ /* 0x000fda0000703470 */
[----:B------:R-:W-:Y:S05]  /*0130*/  @P0 EXIT ;  /* 0x000000000000094d */ /* 0x000fea0003800000 */
[----:B------:R-:W0:Y:S01]  /*0140*/  LDC.U8 R7, c[0x0][0x3a1] ;  /* 0x0000e840ff077b82 */ /* 0x000e220000000000 */
[----:B------:R-:W1:Y:S01]  /*0150*/  LDCU.U8 UR6, c[0x0][0x3a0] ;  /* 0x00007400ff0677ac */ /* 0x000e620008000000 */
[----:B------:R-:W-:Y:S01]  /*0160*/  IMAD.MOV.U32 R9, RZ, RZ, RZ ;  /* 0x000000ffff097224 */ /* 0x000fe200078e00ff */
[----:B-1----:R-:W-:Y:S01]  /*0170*/  UISETP.NE.AND UP0, UPT, UR6, URZ, UPT ;  /* 0x000000ff0600728c */ /* 0x002fe2000bf05270 */
[----:B0-----:R-:W-:-:S05]  /*0180*/  VIADD R0, R7, 0xffffffff ;  /* 0xffffffff07007836 */ /* 0x001fca0000000000 */
[----:B------:R-:W-:-:S03]  /*0190*/  PRMT R10, R0, 0x7610, R10 ;  /* 0x00007610000a7816 */ /* 0x000fc6000000000a */
[----:B------:R-:W-:Y:S05]  /*01a0*/  BRA.U !UP0, `(.L_x_0) ;  /* 0x0000000908a87547 */ /* 0x000fea000b800000 */
[----:B------:R-:W-:Y:S01]  /*01b0*/  UIADD3 UR4, UPT, UPT, UR6, -0x1, URZ ;  /* 0xffffffff06047890 */ /* 0x000fe2000fffe0ff */
[----:B------:R-:W-:Y:S01]  /*01c0*/  LOP3.LUT R0, R0, 0xff, RZ, 0xc0, !PT ;  /* 0x000000ff00007812 */ /* 0x000fe200078ec0ff */
[----:B------:R-:W-:-:S04]  /*01d0*/  HFMA2 R9, -RZ, RZ, 0, 5.9604644775390625e-08 ;  /* 0x00000001ff097431 */ /* 0x000fc800000001ff */
[----:B------:R-:W-:-:S04]  /*01e0*/  VIMNMX R12, PT, PT, R0, UR4, PT ;  /* 0x00000004000c7c48 */ /* 0x000fc8000bfe0100 */
[----:B------:R-:W-:-:S13]  /*01f0*/  ISETP.GE.AND P0, PT, R12, 0x1, PT ;  /* 0x000000010c00780c */ /* 0x000fda0003f06270 */
[----:B------:R-:W-:Y:S05]  /*0200*/  @!P0 BRA `(.L_x_0) ;  /* 0x0000000800908947 */ /* 0x000fea0003800000 */
[C---:B------:R-:W-:Y:S01]  /*0210*/  ISETP.GE.U32.AND P1, PT, R12.reuse, 0x4, PT ;  /* 0x000000040c00780c */ /* 0x040fe20003f26070 */
[----:B------:R-:W-:Y:S01]  /*0220*/  IMAD.MOV.U32 R13, RZ, RZ, 0x1 ;  /* 0x00000001ff0d7424 */ /* 0x000fe200078e00ff */
[----:B------:R-:W-:Y:S01]  /*0230*/  LOP3.LUT R18, R12, 0x3, RZ, 0xc0, !PT ;  /* 0x000000030c127812 */ /* 0x000fe200078ec0ff */
[----:B------:R-:W-:Y:S01]  /*0240*/  IMAD.MOV.U32 R9, RZ, RZ, 0x1 ;  /* 0x00000001ff097424 */ /* 0x000fe200078e00ff */
[----:B------:R-:W-:Y:S02]  /*0250*/  VIMNMX R0, PT, PT, R0, UR4, !PT ;  /* 0x0000000400007c48 */ /* 0x000fe4000ffe0100 */
[----:B------:R-:W-:-:S07]  /*0260*/  ISETP.NE.AND P0, PT, R18, RZ, PT ;  /* 0x000000ff1200720c */ /* 0x000fce0003f05270 */
[----:B------:R-:W-:Y:S06]  /*0270*/  @!P1 BRA `(.L_x_1) ;  /* 0x0000000400e89947 */ /* 0x000fec0003800000 */
[----:B------:R-:W-:Y:S01]  /*0280*/  LOP3.LUT R12, R12, 0x7ffffffc, RZ, 0xc0, !PT ;  /* 0x7ffffffc0c0c7812 */ /* 0x000fe200078ec0ff */
[----:B------:R-:W-:-:S07]  /*0290*/  IMAD.MOV.U32 R13, RZ, RZ, 0x1 ;  /* 0x00000001ff0d7424 */ /* 0x000fce00078e00ff */
.L_x_2:
[-C--:B------:R-:W-:Y:S01]  /*02a0*/  IABS R16, R13.reuse ;  /* 0x0000000d00107213 */ /* 0x080fe20000000000 */
[----:B------:R-:W-:Y:S01]  /*02b0*/  IMAD.IADD R14, R0, 0x1, R13 ;  /* 0x00000001000e7824 */ /* 0x000fe200078e020d */
[----:B------:R-:W-:Y:S01]  /*02c0*/  IABS R21, R13 ;  /* 0x0000000d00157213 */ /* 0x000fe20000000000 */
[----:B------:R-:W-:Y:S01]  /*02d0*/  VIADD R15, R13, 0x1 ;  /* 0x000000010d0f7836 */ /* 0x000fe20000000000 */
[----:B------:R-:W0:Y:S01]  /*02e0*/  I2F.RP R17, R16 ;  /* 0x0000001000117306 */ /* 0x000e220000209400 */
[----:B------:R-:W-:-:S03]  /*02f0*/  IMAD R20, R14, R9, RZ ;  /* 0x000000090e147224 */ /* 0x000fc600078e02ff */
[----:B------:R-:W-:-:S04]  /*0300*/  IABS R22, R15 ;  /* 0x0000000f00167213 */ /* 0x000fc80000000000 */
[----:B0-----:R-:W0:Y:S02]  /*0310*/  MUFU.RCP R17, R17 ;  /* 0x0000001100117308 */ /* 0x001e240000001000 */
[----:B0-----:R-:W-:Y:S01]  /*0320*/  VIADD R2, R17, 0xffffffe ;  /* 0x0ffffffe11027836 */ /* 0x001fe20000000000 */
[----:B------:R-:W-:Y:S02]  /*0330*/  IABS R17, R20 ;  /* 0x0000001400117213 */ /* 0x000fe40000000000 */
[----:B------:R-:W-:-:S03]  /*0340*/  LOP3.LUT R20, R20, R13, RZ, 0x3c, !PT ;  /* 0x0000000d14147212 */ /* 0x000fc600078e3cff */
[----:B------:R0:W1:Y:S01]  /*0350*/  F2I.FTZ.U32.TRUNC.NTZ R3, R2 ;  /* 0x0000000200037305 */ /* 0x000062000021f000 */
[----:B------:R-:W-:Y:S01]  /*0360*/  ISETP.GE.AND P2, PT, R20, RZ, PT ;  /* 0x000000ff1400720c */ /* 0x000fe20003f46270 */
[----:B0-----:R-:W-:Y:S01]  /*0370*/  IMAD.MOV.U32 R2, RZ, RZ, RZ ;  /* 0x000000ffff027224 */ /* 0x001fe200078e00ff */
[----:B-1----:R-:W-:-:S05]  /*0380*/  IADD3 R19, PT, PT, RZ, -R3, RZ ;  /* 0x80000003ff137210 */ /* 0x002fca0007ffe0ff */
[----:B------:R-:W-:Y:S02]  /*0390*/  IMAD R9, R19, R16, RZ ;  /* 0x0000001013097224 */ /* 0x000fe400078e02ff */
[----:B------:R-:W-:Y:S01]  /*03a0*/  IMAD.MOV R19, RZ, RZ, -R21 ;  /* 0x000000ffff137224 */ /* 0x000fe200078e0a15 */
[----:B------:R-:W-:Y:S01]  /*03b0*/  IABS R21, R15 ;  /* 0x0000000f00157213 */ /* 0x000fe20000000000 */
[----:B------:R-:W-:Y:S01]  /*03c0*/  IMAD.HI.U32 R2, R3, R9, R2 ;  /* 0x0000000903027227 */ /* 0x000fe200078e0002 */
[----:B------:R-:W-:-:S03]  /*03d0*/  MOV R9, R22 ;  /* 0x0000001600097202 */ /* 0x000fc60000000f00 */
[----:B------:R-:W-:Y:S02]  /*03e0*/  IMAD.MOV.U32 R3, RZ, RZ, R17 ;  /* 0x000000ffff037224 */ /* 0x000fe400078e0011 */
[----:B------:R-:W0:Y:S02]  /*03f0*/  I2F.RP R17, R9 ;  /* 0x0000000900117306 */ /* 0x000e240000209400 */
[----:B------:R-:W-:-:S04]  /*0400*/  IMAD.HI.U32 R2, R2, R3, RZ ;  /* 0x0000000302027227 */ /* 0x000fc800078e00ff */
[----:B------:R-:W-:-:S05]  /*0410*/  IMAD R3, R2, R19, R3 ;  /* 0x0000001302037224 */ /* 0x000fca00078e0203 */
[----:B------:R-:W-:Y:S01]  /*0420*/  ISETP.GT.U32.AND P3, PT, R16, R3, PT ;  /* 0x000000031000720c */ /* 0x000fe20003f64070 */
[----:B0-----:R-:W0:-:S12]  /*0430*/  MUFU.RCP R17, R17 ;  /* 0x0000001100117308 */ /* 0x001e180000001000 */
[----:B------:R-:W-:Y:S02]  /*0440*/  @!P3 IMAD.IADD R3, R3, 0x1, -R16 ;  /* 0x000000010303b824 */ /* 0x000fe400078e0a10 */
[----:B------:R-:W-:Y:S01]  /*0450*/  @!P3 VIADD R2, R2, 0x1 ;  /* 0x000000010202b836 */ /* 0x000fe20000000000 */
[----:B------:R-:W-:Y:S02]  /*0460*/  ISETP.NE.AND P3, PT, R13, RZ, PT ;  /* 0x000000ff0d00720c */ /* 0x000fe40003f65270 */
[----:B------:R-:W-:Y:S01]  /*0470*/  ISETP.GE.U32.AND P1, PT, R3, R16, PT ;  /* 0x000000100300720c */ /* 0x000fe20003f26070 */
[----:B------:R-:W-:Y:S02]  /*0480*/  VIADD R16, R13, 0x2 ;  /* 0x000000020d107836 */ /* 0x000fe40000000000 */
[----:B0-----:R-:W-:-:S06]  /*0490*/  VIADD R3, R17, 0xffffffe ;  /* 0x0ffffffe11037836 */ /* 0x001fcc0000000000 */
[----:B------:R-:W0:Y:S04]  /*04a0*/  F2I.FTZ.U32.TRUNC.NTZ R3, R3 ;  /* 0x0000000300037305 */ /* 0x000e28000021f000 */
[----:B------:R-:W-:-:S05]  /*04b0*/  @P1 IADD3 R2, PT, PT, R2, 0x1, RZ ;  /* 0x0000000102021810 */ /* 0x000fca0007ffe0ff */
[----:B------:R-:W-:Y:S01]  /*04c0*/  @!P2 IMAD.MOV R2, RZ, RZ, -R2 ;  /* 0x000000ffff02a224 */ /* 0x000fe200078e0a02 */
[----:B------:R-:W-:Y:S01]  /*04d0*/  @!P3 LOP3.LUT R2, RZ, R13, RZ, 0x33, !PT ;  /* 0x0000000dff02b212 */ /* 0x000fe200078e33ff */
[----:B0-----:R-:W-:-:S04]  /*04e0*/  IMAD.MOV R22, RZ, RZ, -R3 ;  /* 0x000000ffff167224 */ /* 0x001fc800078e0a03 */
[----:B------:R-:W-:Y:S02]  /*04f0*/  IMAD R20, R14, R2, R2 ;  /* 0x000000020e147224 */ /* 0x000fe400078e0202 */
[----:B------:R-:W-:Y:S01]  /*0500*/  IMAD R17, R22, R9, RZ ;  /* 0x0000000916117224 */ /* 0x000fe200078e02ff */
[----:B------:R-:W-:Y:S01]  /*0510*/  IABS R22, R16 ;  /* 0x0000001000167213 */ /* 0x000fe20000000000 */
[----:B------:R-:W-:Y:S01]  /*0520*/  IMAD.MOV.U32 R2, RZ, RZ, RZ ;  /* 0x000000ffff027224 */ /* 0x000fe200078e00ff */
[----:B------:R-:W-:Y:S02]  /*0530*/  IABS R19, R20 ;  /* 0x0000001400137213 */ /* 0x000fe40000000000 */
[----:B------:R-:W-:Y:S01]  /*0540*/  LOP3.LUT R20, R20, R15, RZ, 0x3c, !PT ;  /* 0x0000000f14147212 */ /* 0x000fe200078e3cff */
[----:B------:R-:W-:Y:S01]  /*0550*/  IMAD.HI.U32 R2, R3, R17, R2 ;  /* 0x0000001103027227 */ /* 0x000fe200078e0002 */
[----:B------:R-:W-:Y:S02]  /*0560*/  MOV R17, R22 ;  /* 0x0000001600117202 */ /* 0x000fe40000000f00 */
[----:B------:R-:W-:Y:S01]  /*0570*/  ISETP.GE.AND P2, PT, R20, RZ, PT ;  /* 0x000000ff1400720c */ /* 0x000fe20003f46270 */
[----:B------:R-:W-:-:S02]  /*0580*/  IMAD.MOV.U32 R3, RZ, RZ, R19 ;  /* 0x000000ffff037224 */ /* 0x000fc400078e0013 */
[----:B------:R-:W0:Y:S01]  /*0590*/  I2F.RP R19, R17 ;  /* 0x0000001100137306 */ /* 0x000e220000209400 */
[----:B------:R-:W-:Y:S01]  /*05a0*/  IMAD.MOV R22, RZ, RZ, -R21 ;  /* 0x000000ffff167224 */ /* 0x000fe200078e0a15 */
[----:B------:R-:W-:Y:S01]  /*05b0*/  IABS R21, R16 ;  /* 0x0000001000157213 */ /* 0x000fe20000000000 */
[----:B------:R-:W-:-:S04]  /*05c0*/  IMAD.HI.U32 R2, R2, R3, RZ ;  /* 0x0000000302027227 */ /* 0x000fc800078e00ff */
[----:B------:R-:W-:-:S05]  /*05d0*/  IMAD R22, R2, R22, R3 ;  /* 0x0000001602167224 */ /* 0x000fca00078e0203 */
[----:B------:R-:W-:Y:S01]  /*05e0*/  ISETP.GT.U32.AND P3, PT, R9, R22, PT ;  /* 0x000000160900720c */ /* 0x000fe20003f64070 */
[----:B0-----:R-:W0:-:S12]  /*05f0*/  MUFU.RCP R19, R19 ;  /* 0x0000001300137308 */ /* 0x001e180000001000 */
[----:B------:R-:W-:Y:S01]  /*0600*/  @!P3 IMAD.IADD R22, R22, 0x1, -R9 ;  /* 0x000000011616b824 */ /* 0x000fe200078e0a09 */
[----:B------:R-:W-:Y:S02]  /*0610*/  @!P3 IADD3 R2, PT, PT, R2, 0x1, RZ ;  /* 0x000000010202b810 */ /* 0x000fe40007ffe0ff */
[----:B------:R-:W-:Y:S02]  /*0620*/  ISETP.NE.AND P3, PT, R15, RZ, PT ;  /* 0x000000ff0f00720c */ /* 0x000fe40003f65270 */
[----:B------:R-:W-:Y:S01]  /*0630*/  ISETP.GE.U32.AND P1, PT, R22, R9, PT ;  /* 0x000000091600720c */ /* 0x000fe20003f26070 */
[----:B0-----:R-:W-:Y:S01]  /*0640*/  VIADD R3, R19, 0xffffffe ;  /* 0x0ffffffe13037836 */ /* 0x001fe20000000000 */
[C---:B------:R-:W-:Y:S01]  /*0650*/  IADD3 R9, PT, PT, R13.reuse, 0x3, RZ ;  /* 0x000000030d097810 */ /* 0x040fe20007ffe0ff */
[----:B------:R-:W-:Y:S02]  /*0660*/  VIADD R19, R14, 0x2 ;  /* 0x000000020e137836 */ /* 0x000fe40000000000 */
[----:B------:R-:W-:Y:S01]  /*0670*/  VIADD R13, R13, 0x4 ;  /* 0x000000040d0d7836 */ /* 0x000fe20000000000 */
[----:B------:R-:W-:Y:S01]  /*0680*/  IABS R22, R9 ;  /* 0x0000000900167213 */ /* 0x000fe20000000000 */
[----:B------:R-:W0:Y:S06]  /*0690*/  F2I.FTZ.U32.TRUNC.NTZ R3, R3 ;  /* 0x0000000300037305 */ /* 0x000e2c000021f000 */
[----:B------:R-:W-:-:S04]  /*06a0*/  @P1 VIADD R2, R2, 0x1 ;  /* 0x0000000102021836 */ /* 0x000fc80000000000 */
[----:B------:R-:W-:Y:S01]  /*06b0*/  @!P2 IMAD.MOV R2, RZ, RZ, -R2 ;  /* 0x000000ffff02a224 */ /* 0x000fe200078e0a02 */
[----:B------:R-:W-:Y:S01]  /*06c0*/  @!P3 LOP3.LUT R2, RZ, R15, RZ, 0x33, !PT ;  /* 0x0000000fff02b212 */ /* 0x000fe200078e33ff */
[----:B0-----:R-:W-:-:S04]  /*06d0*/  IMAD.MOV R20, RZ, RZ, -R3 ;  /* 0x000000ffff147224 */ /* 0x001fc800078e0a03 */
[----:B------:R-:W-:Y:S02]  /*06e0*/  IMAD R19, R2, R19, RZ ;  /* 0x0000001302137224 */ /* 0x000fe400078e02ff */
[----:B------:R-:W-:Y:S02]  /*06f0*/  IMAD R15, R20, R17, RZ ;  /* 0x00000011140f7224 */ /* 0x000fe400078e02ff */
[----:B------:R-:W-:Y:S01]  /*0700*/  IMAD.MOV.U32 R2, RZ, RZ, RZ ;  /* 0x000000ffff027224 */ /* 0x000fe200078e00ff */
[----:B------:R-:W-:Y:S02]  /*0710*/  IABS R20, R19 ;  /* 0x0000001300147213 */ /* 0x000fe40000000000 */
[----:B------:R-:W-:Y:S01]  /*0720*/  LOP3.LUT R19, R19, R16, RZ, 0x3c, !PT ;  /* 0x0000001013137212 */ /* 0x000fe200078e3cff */
[----:B------:R-:W-:-:S03]  /*0730*/  IMAD.HI.U32 R2, R3, R15, R2 ;  /* 0x0000000f03027227 */ /* 0x000fc600078e0002 */
[----:B------:R-:W-:Y:S01]  /*0740*/  ISETP.GE.AND P2, PT, R19, RZ, PT ;  /* 0x000000ff1300720c */ /* 0x000fe20003f46270 */
[----:B------:R-:W-:Y:S02]  /*0750*/  IMAD.MOV.U32 R15, RZ, RZ, R22 ;  /* 0x000000ffff0f7224 */ /* 0x000fe400078e0016 */
[----:B------:R-:W-:Y:S02]  /*0760*/  IMAD.MOV R22, RZ, RZ, -R21 ;  /* 0x000000ffff167224 */ /* 0x000fe400078e0a15 */
[----:B------:R-:W0:Y:S01]  /*0770*/  I2F.RP R21, R15 ;  /* 0x0000000f00157306 */ /* 0x000e220000209400 */
[----:B------:R-:W-:Y:S02]  /*0780*/  IMAD.MOV.U32 R3, RZ, RZ, R20 ;  /* 0x000000ffff037224 */ /* 0x000fe400078e0014 */
[----:B------:R-:W-:Y:S02]  /*0790*/  MOV R20, R22 ;  /* 0x0000001600147202 */ /* 0x000fe40000000f00 */
[----:B------:R-:W-:-:S04]  /*07a0*/  IMAD.HI.U32 R2, R2, R3, RZ ;  /* 0x0000000302027227 */ /* 0x000fc800078e00ff */
[----:B------:R-:W-:-:S05]  /*07b0*/  IMAD R20, R2, R20, R3 ;  /* 0x0000001402147224 */ /* 0x000fca00078e0203 */
[----:B------:R-:W-:Y:S01]  /*07c0*/  ISETP.GT.U32.AND P3, PT, R17, R20, PT ;  /* 0x000000141100720c */ /* 0x000fe20003f64070 */
[----:B0-----:R-:W0:-:S12]  /*07d0*/  MUFU.RCP R21, R21 ;  /* 0x0000001500157308 */ /* 0x001e180000001000 */
[----:B------:R-:W-:Y:S02]  /*07e0*/  @!P3 IMAD.IADD R20, R20, 0x1, -R17 ;  /* 0x000000011414b824 */ /* 0x000fe400078e0a11 */
[----:B------:R-:W-:Y:S01]  /*07f0*/  @!P3 VIADD R2, R2, 0x1 ;  /* 0x000000010202b836 */ /* 0x000fe20000000000 */
[----:B------:R-:W-:Y:S01]  /*0800*/  ISETP.NE.AND P3, PT, R16, RZ, PT ;  /* 0x000000ff1000720c */ /* 0x000fe20003f65270 */
[----:B0-----:R-:W-:Y:S01]  /*0810*/  VIADD R3, R21, 0xffffffe ;  /* 0x0ffffffe15037836 */ /* 0x001fe20000000000 */
[----:B------:R-:W-:Y:S01]  /*0820*/  ISETP.GE.U32.AND P1, PT, R20, R17, PT ;  /* 0x000000111400720c */ /* 0x000fe20003f26070 */
[----:B------:R-:W-:-:S04]  /*0830*/  VIADD R17, R14, 0x3 ;  /* 0x000000030e117836 */ /* 0x000fc80000000000 */
[----:B------:R-:W0:Y:S08]  /*0840*/  F2I.FTZ.U32.TRUNC.NTZ R3, R3 ;  /* 0x0000000300037305 */ /* 0x000e30000021f000 */
[----:B------:R-:W-:-:S05]  /*0850*/  @P1 VIADD R2, R2, 0x1 ;  /* 0x0000000102021836 */ /* 0x000fca0000000000 */
[----:B------:R-:W-:Y:S01]  /*0860*/  @!P2 IADD3 R2, PT, PT, -R2, RZ, RZ ;  /* 0x000000ff0202a210 */ /* 0x000fe20007ffe1ff */
[----:B0-----:R-:W-:Y:S01]  /*0870*/  IMAD.MOV R14, RZ, RZ, -R3 ;  /* 0x000000ffff0e7224 */ /* 0x001fe200078e0a03 */
[----:B------:R-:W-:-:S03]  /*0880*/  @!P3 LOP3.LUT R2, RZ, R16, RZ, 0x33, !PT ;  /* 0x00000010ff02b212 */ /* 0x000fc600078e33ff */
[----:B------:R-:W-:Y:S02]  /*0890*/  IMAD.MOV.U32 R16, RZ, RZ, R14 ;  /* 0x000000ffff107224 */ /* 0x000fe400078e000e */
[----:B------:R-:W-:Y:S01]  /*08a0*/  IMAD R14, R2, R17, RZ ;  /* 0x00000011020e7224 */ /* 0x000fe200078e02ff */
[----:B------:R-:W-:Y:S01]  /*08b0*/  IABS R2, R9 ;  /* 0x0000000900027213 */ /* 0x000fe20000000000 */
[----:B------:R-:W-:-:S03]  /*08c0*/  IMAD R17, R16, R15, RZ ;  /* 0x0000000f10117224 */ /* 0x000fc600078e02ff */
[----:B------:R-:W-:Y:S01]  /*08d0*/  IABS R16, R14 ;  /* 0x0000000e00107213 */ /* 0x000fe20000000000 */
[----:B------:R-:W-:Y:S02]  /*08e0*/  IMAD.MOV R19, RZ, RZ, -R2 ;  /* 0x000000ffff137224 */ /* 0x000fe400078e0a02 */
[----:B------:R-:W-:Y:S01]  /*08f0*/  HFMA2 R2, -RZ, RZ, 0, 0 ;  /* 0x00000000ff027431 */ /* 0x000fe200000001ff */
[----:B------:R-:W-:-:S04]  /*0900*/  LOP3.LUT R14, R14, R9, RZ, 0x3c, !PT ;  /* 0x000000090e0e7212 */ /* 0x000fc800078e3cff */
[----:B------:R-:W-:Y:S01]  /*0910*/  ISETP.GE.AND P2, PT, R14, RZ, PT ;  /* 0x000000ff0e00720c */ /* 0x000fe20003f46270 */
[----:B------:R-:W-:-:S04]  /*0920*/  IMAD.HI.U32 R2, R3, R17, R2 ;  /* 0x0000001103027227 */ /* 0x000fc800078e0002 */
[----:B------:R-:W-:Y:S02]  /*0930*/  IMAD.MOV.U32 R3, RZ, RZ, R16 ;  /* 0x000000ffff037224 */ /* 0x000fe400078e0010 */
[----:B------:R-:W-:Y:S02]  /*0940*/  IMAD.MOV.U32 R16, RZ, RZ, R19 ;  /* 0x000000ffff107224 */ /* 0x000fe400078e0013 */
[----:B------:R-:W-:-:S04]  /*0950*/  IMAD.HI.U32 R2, R2, R3, RZ ;  /* 0x0000000302027227 */ /* 0x000fc800078e00ff */
[----:B------:R-:W-:-:S05]  /*0960*/  IMAD R16, R2, R16, R3 ;  /* 0x0000001002107224 */ /* 0x000fca00078e0203 */
[----:B------:R-:W-:-:S13]  /*0970*/  ISETP.GT.U32.AND P3, PT, R15, R16, PT ;  /* 0x000000100f00720c */ /* 0x000fda0003f64070 */
[----:B------:R-:W-:Y:S02]  /*0980*/  @!P3 IMAD.IADD R16, R16, 0x1, -R15 ;  /* 0x000000011010b824 */ /* 0x000fe400078e0a0f */
[----:B------:R-:W-:Y:S01]  /*0990*/  @!P3 VIADD R2, R2, 0x1 ;  /* 0x000000010202b836 */ /* 0x000fe20000000000 */
[----:B------:R-:W-:Y:S02]  /*09a0*/  ISETP.NE.AND P3, PT, R9, RZ, PT ;  /* 0x000000ff0900720c */ /* 0x000fe40003f65270 */
[----:B------:R-:W-:-:S13]  /*09b0*/  ISETP.GE.U32.AND P1, PT, R16, R15, PT ;  /* 0x0000000f1000720c */ /* 0x000fda0003f26070 */
[----:B------:R-:W-:Y:S02]  /*09c0*/  @P1 IADD3 R2, PT, PT, R2, 0x1, RZ ;  /* 0x0000000102021810 */ /* 0x000fe40007ffe0ff */
[----:B------:R-:W-:-:S03]  /*09d0*/  ISETP.NE.AND P1, PT, R9, R12, PT ;  /* 0x0000000c0900720c */ /* 0x000fc60003f25270 */
[----:B------:R-:W-:Y:S01]  /*09e0*/  @!P2 IMAD.MOV R2, RZ, RZ, -R2 ;  /* 0x000000ffff02a224 */ /* 0x000fe200078e0a02 */
[----:B------:R-:W-:-:S05]  /*09f0*/  @!P3 LOP3.LUT R2, RZ, R9, RZ, 0x33, !PT ;  /* 0x00000009ff02b212 */ /* 0x000fca00078e33ff */
[----:B------:R-:W-:-:S04]  /*0a00*/  IMAD.MOV.U32 R9, RZ, RZ, R2 ;  /* 0x000000ffff097224 */ /* 0x000fc800078e0002 */
[----:B------:R-:W-:Y:S05]  /*0a10*/  @P1 BRA `(.L_x_2) ;  /* 0xfffffff800201947 */ /* 0x000fea000383ffff */
.L_x_1:
[----:B------:R-:W-:Y:S05]  /*0a20*/  @!P0 BRA `(.L_x_0) ;  /* 0x0000000000888947 */ /* 0x000fea0003800000 */
[----:B------:R-:W-:-:S05]  /*0a30*/  UMOV UR4, URZ ;  /* 0x000000ff00047c82 */ /* 0x000fca0008000000 */
.L_x_3:
[-C--:B------:R-:W-:Y:S01]  /*0a40*/  IABS R12, R13.reuse ;  /* 0x0000000d000c7213 */ /* 0x080fe20000000000 */
[----:B------:R-:W-:Y:S01]  /*0a50*/  UIADD3 UR4, UPT, UPT, UR4, 0x1, URZ ;  /* 0x0000000104047890 */ /* 0x000fe2000fffe0ff */
[----:B------:R-:W-:Y:S02]  /*0a60*/  IADD3 R2, PT, PT, R0, R13, RZ ;  /* 0x0000000d00027210 */ /* 0x000fe40007ffe0ff */
[----:B------:R-:W0:Y:S03]  /*0a70*/  I2F.RP R15, R12 ;  /* 0x0000000c000f7306 */ /* 0x000e260000209400 */
[----:B------:R-:W-:Y:S01]  /*0a80*/  IMAD R14, R2, R9, RZ ;  /* 0x00000009020e7224 */ /* 0x000fe200078e02ff */
[----:B------:R-:W-:-:S04]  /*0a90*/  IABS R2, R13 ;  /* 0x0000000d00027213 */ /* 0x000fc80000000000 */
[----:B------:R-:W-:Y:S02]  /*0aa0*/  IABS R16, R14 ;  /* 0x0000000e00107213 */ /* 0x000fe40000000000 */
[----:B------:R-:W-:-:S04]  /*0ab0*/  LOP3.LUT R14, R14, R13, RZ, 0x3c, !PT ;  /* 0x0000000d0e0e7212 */ /* 0x000fc800078e3cff */
[----:B------:R-:W-:Y:S01]  /*0ac0*/  ISETP.GE.AND P2, PT, R14, RZ, PT ;  /* 0x000000ff0e00720c */ /* 0x000fe20003f46270 */
[----:B0-----:R-:W0:Y:S02]  /*0ad0*/  MUFU.RCP R15, R15 ;  /* 0x0000000f000f7308 */ /* 0x001e240000001000 */
[----:B0-----:R-:W-:-:S06]  /*0ae0*/  VIADD R3, R15, 0xffffffe ;  /* 0x0ffffffe0f037836 */ /* 0x001fcc0000000000 */
[----:B------:R-:W0:Y:S02]  /*0af0*/  F2I.FTZ.U32.TRUNC.NTZ R3, R3 ;  /* 0x0000000300037305 */ /* 0x000e24000021f000 */
[----:B0-----:R-:W-:-:S04]  /*0b00*/  IMAD.MOV R17, RZ, RZ, -R3 ;  /* 0x000000ffff117224 */ /* 0x001fc800078e0a03 */
[----:B------:R-:W-:Y:S02]  /*0b10*/  IMAD R9, R17, R12, RZ ;  /* 0x0000000c11097224 */ /* 0x000fe400078e02ff */
[----:B------:R-:W-:Y:S02]  /*0b20*/  IMAD.MOV R17, RZ, RZ, -R2 ;  /* 0x000000ffff117224 */ /* 0x000fe400078e0a02 */
[----:B------:R-:W-:-:S04]  /*0b30*/  IMAD.MOV.U32 R2, RZ, RZ, RZ ;  /* 0x000000ffff027224 */ /* 0x000fc800078e00ff */
[----:B------:R-:W-:Y:S01]  /*0b40*/  IMAD.HI.U32 R2, R3, R9, R2 ;  /* 0x0000000903027227 */ /* 0x000fe200078e0002 */
[----:B------:R-:W-:-:S03]  /*0b50*/  MOV R9, R17 ;  /* 0x0000001100097202 */ /* 0x000fc60000000f00 */
[----:B------:R-:W-:-:S04]  /*0b60*/  IMAD.MOV.U32 R3, RZ, RZ, R16 ;  /* 0x000000ffff037224 */ /* 0x000fc800078e0010 */
[----:B------:R-:W-:-:S04]  /*0b70*/  IMAD.HI.U32 R2, R2, R3, RZ ;  /* 0x0000000302027227 */ /* 0x000fc800078e00ff */
[----:B------:R-:W-:-:S05]  /*0b80*/  IMAD R3, R2, R9, R3 ;  /* 0x0000000902037224 */ /* 0x000fca00078e0203 */
[----:B------:R-:W-:-:S13]  /*0b90*/  ISETP.GT.U32.AND P1, PT, R12, R3, PT ;  /* 0x000000030c00720c */ /* 0x000fda0003f24070 */
[----:B------:R-:W-:Y:S02]  /*0ba0*/  @!P1 IMAD.IADD R3, R3, 0x1, -R12 ;  /* 0x0000000103039824 */ /* 0x000fe400078e0a0c */
[----:B------:R-:W-:Y:S01]  /*0bb0*/  @!P1 VIADD R2, R2, 0x1 ;  /* 0x0000000102029836 */ /* 0x000fe20000000000 */
[----:B------:R-:W-:Y:S02]  /*0bc0*/  ISETP.NE.AND P1, PT, R13, RZ, PT ;  /* 0x000000ff0d00720c */ /* 0x000fe40003f25270 */
[----:B------:R-:W-:-:S13]  /*0bd0*/  ISETP.GE.U32.AND P0, PT, R3, R12, PT ;  /* 0x0000000c0300720c */ /* 0x000fda0003f06070 */
[----:B------:R-:W-:Y:S01]  /*0be0*/  @P0 VIADD R2, R2, 0x1 ;  /* 0x0000000102020836 */ /* 0x000fe20000000000 */
[----:B------:R-:W-:-:S03]  /*0bf0*/  ISETP.NE.AND P0, PT, R18, UR4, PT ;  /* 0x0000000412007c0c */ /* 0x000fc6000bf05270 */
[----:B------:R-:W-:Y:S01]  /*0c00*/  @!P2 IMAD.MOV R2, RZ, RZ, -R2 ;  /* 0x000000ffff02a224 */ /* 0x000fe200078e0a02 */
[----:B------:R-:W-:Y:S02]  /*0c10*/  @!P1 LOP3.LUT R2, RZ, R13, RZ, 0x33, !PT ;  /* 0x0000000dff029212 */ /* 0x000fe400078e33ff */
[----:B------:R-:W-:-:S03]  /*0c20*/  IADD3 R13, PT, PT, R13, 0x1, RZ ;  /* 0x000000010d0d7810 */ /* 0x000fc60007ffe0ff */
[----:B------:R-:W-:-:S04]  /*0c30*/  IMAD.MOV.U32 R9, RZ, RZ, R2 ;  /* 0x000000ffff097224 */ /* 0x000fc800078e0002 */
[----:B------:R-:W-:Y:S05]  /*0c40*/  @P0 BRA `(.L_x_3) ;  /* 0xfffffffc007c0947 */ /* 0x000fea000383ffff */
.L_x_0:
[----:B------:R-:W-:Y:S01]  /*0c50*/  BSSY.RECONVERGENT B0, `(.L_x_4) ;  /* 0x00001e6000007945 */ /* 0x000fe20003800200 */
[----:B------:R-:W-:Y:S01]  /*0c60*/  IMAD.U32 R2, RZ, RZ, UR6 ;  /* 0x00000006ff027e24 */ /* 0x000fe2000f8e00ff */
[----:B------:R-:W-:Y:S01]  /*0c70*/  PRMT R12, RZ, 0x7610, R12 ;  /* 0x00007610ff0c7816 */ /* 0x000fe2000000000c */
[----:B------:R-:W-:Y:S01]  /*0c80*/  IMAD.MOV.U32 R16, RZ, RZ, RZ ;  /* 0x000000ffff107224 */ /* 0x000fe200078e00ff */
[----:B------:R-:W-:Y:S01]  /*0c90*/  PRMT R13, R10, 0x7610, R13 ;  /* 0x000076100a0d7816 */ /* 0x000fe2000000000d */
[----:B------:R-:W-:Y:S01]  /*0ca0*/  IMAD.MOV.U32 R14, RZ, RZ, R9 ;  /* 0x000000ffff0e7224 */ /* 0x000fe200078e0009 */
[----:B------:R-:W-:-:S07]  /*0cb0*/  MOV R0, RZ ;  /* 0x000000ff00007202 */ /* 0x000fce0000000f00 */
.L_x_19:
[----:B------:R-:W-:Y:S01]  /*0cc0*/  BSSY.RECONVERGENT B1, `(.L_x_5) ;  /* 0x00000e7000017945 */ /* 0x000fe20003800200 */
.L_x_12:
[----:B------:R-:W-:Y:S01]  /*0cd0*/  ISETP.GE.AND P0, PT, R11, R14, PT ;  /* 0x0000000e0b00720c */ /* 0x000fe20003f06270 */
[----:B------:R-:W-:-:S12]  /*0ce0*/  IMAD.MOV.U32 R3, RZ, RZ, R14 ;  /* 0x000000ffff037224 */ /* 0x000fd800078e000e */
[----:B------:R-:W-:Y:S05]  /*0cf0*/  @!P0 BRA `(.L_x_6) ;  /* 0x0000000c008c8947 */ /* 0x000fea0003800000 */
[----:B------:R-:W-:Y:S01]  /*0d00*/  VIADD R12, R12, 0x1 ;  /* 0x000000010c0c7836 */ /* 0x000fe20000000000 */
[----:B------:R-:W-:Y:S01]  /*0d10*/  LOP3.LUT R15, R2, 0xff, RZ, 0xc0, !PT ;  /* 0x000000ff020f7812 */ /* 0x000fe200078ec0ff */
[----:B------:R-:W-:Y:S03]  /*0d20*/  BSSY.RECONVERGENT B2, `(.L_x_7) ;  /* 0x00000dd000027945 */ /* 0x000fe60003800200 */
[----:B------:R-:W-:-:S04]  /*0d30*/  LOP3.LUT R16, R12, 0xffff, RZ, 0xc0, !PT ;  /* 0x0000ffff0c107812 */ /* 0x000fc800078ec0ff */
[----:B------:R-:W-:-:S05]  /*0d40*/  LOP3.LUT R16, R16, 0xffffff00, RZ, 0xcf, !PT ;  /* 0xffffff0010107812 */ /* 0x000fca00078ecfff */
[----:B------:R-:W-:Y:S02]  /*0d50*/  IMAD.IADD R15, R15, 0x1, R16 ;  /* 0x000000010f0f7824 */ /* 0x000fe400078e0210 */
[----:B------:R-:W-:-:S03]  /*0d60*/  IMAD.MOV.U32 R16, RZ, RZ, RZ ;  /* 0x000000ffff107224 */ /* 0x000fc600078e00ff */
[----:B------:R-:W-:-:S13]  /*0d70*/  ISETP.GE.AND P0, PT, R15, RZ, PT ;  /* 0x000000ff0f00720c */ /* 0x000fda0003f06270 */
[----:B------:R-:W-:Y:S05]  /*0d80*/  @!P0 BRA `(.L_x_8) ;  /* 0x0000000c00588947 */ /* 0x000fea0003800000 */
[----:B------:R-:W-:Y:S01]  /*0d90*/  LOP3.LUT R18, R13, 0xff, RZ, 0xc0, !PT ;  /* 0x000000ff0d127812 */ /* 0x000fe200078ec0ff */
[----:B------:R-:W-:-:S03]  /*0da0*/  HFMA2 R16, -RZ, RZ, 0, 5.9604644775390625e-08 ;  /* 0x00000001ff107431 */ /* 0x000fc600000001ff */
[----:B------:R-:W-:-:S04]  /*0db0*/  VIMNMX.U32 R20, PT, PT, R15, R18, PT ;  /* 0x000000120f147248 */ /* 0x000fc80003fe0000 */
[----:B------:R-:W-:-:S13]  /*0dc0*/  ISETP.NE.AND P0, PT, R20, RZ, PT ;  /* 0x000000ff1400720c */ /* 0x000fda0003f05270 */
[----:B------:R-:W-:Y:S05]  /*0dd0*/  @!P0 BRA `(.L_x_8) ;  /* 0x0000000c00448947 */ /* 0x000fea0003800000 */
[C---:B------:R-:W-:Y:S01]  /*0de0*/  ISETP.GE.U32.AND P1, PT, R20.reuse, 0x4, PT ;  /* 0x000000041400780c */ /* 0x040fe20003f26070 */
[----:B------:R-:W-:Y:S01]  /*0df0*/  BSSY.RECONVERGENT B3, `(.L_x_9) ;  /* 0x0000079000037945 */ /* 0x000fe20003800200 */
[----:B------:R-:W-:Y:S01]  /*0e00*/  LOP3.LUT R19, R20, 0x3, RZ, 0xc0, !PT ;  /* 0x0000000314137812 */ /* 0x000fe200078ec0ff */
[----:B------:R-:W-:Y:S01]  /*0e10*/  IMAD.MOV.U32 R16, RZ, RZ, 0x1 ;  /* 0x00000001ff107424 */ /* 0x000fe200078e00ff */
[----:B------:R-:W-:Y:S01]  /*0e20*/  VIMNMX.U32 R18, PT, PT, R15, R18, !PT ;  /* 0x000000120f127248 */ /* 0x000fe20007fe0000 */
[----:B------:R-:W-:Y:S01]  /*0e30*/  IMAD.MOV.U32 R15, RZ, RZ, 0x1 ;  /* 0x00000001ff0f7424 */ /* 0x000fe200078e00ff */
[----:B------:R-:W-:-:S07]  /*0e40*/  ISETP.NE.AND P0, PT, R19, RZ, PT ;  /* 0x000000ff1300720c */ /* 0x000fce0003f05270 */
[----:B------:R-:W-:Y:S06]  /*0e50*/  @!P1 BRA `(.L_x_10) ;  /* 0x0000000400c89947 */ /* 0x000fec0003800000 */
[----:B------:R-:W-:Y:S01]  /*0e60*/  LOP3.LUT R20, R20, 0xfc, RZ, 0xc0, !PT ;  /* 0x000000fc14147812 */ /* 0x000fe200078ec0ff */
[----:B------:R-:W-:-:S07]  /*0e70*/  IMAD.MOV.U32 R15, RZ, RZ, 0x1 ;  /* 0x00000001ff0f7424 */ /* 0x000fce00078e00ff */
.L_x_11:
[----:B------:R-:W-:Y:S01]  /*0e80*/  IABS R23, R15 ;  /* 0x0000000f00177213 */ /* 0x000fe20000000000 */
[----:B------:R-:W-:-:S03]  /*0e90*/  IMAD.IADD R21, R18, 0x1, R15 ;  /* 0x0000000112157824 */ /* 0x000fc600078e020f */
[----:B------:R-:W0:Y:S01]  /*0ea0*/  I2F.RP R22, R23 ;  /* 0x0000001700167306 */ /* 0x000e220000209400 */
[----:B------:R-:W-:Y:S02]  /*0eb0*/  IMAD R26, R21, R16, RZ ;  /* 0x00000010151a7224 */ /* 0x000fe400078e02ff */
[----:B------:R-:W-:-:S05]  /*0ec0*/  IMAD.MOV.U32 R16, RZ, RZ, RZ ;  /* 0x000000ffff107224 */ /* 0x000fca00078e00ff */
[----:B0-----:R-:W0:Y:S02]  /*0ed0*/  MUFU.RCP R22, R22 ;  /* 0x0000001600167308 */ /* 0x001e240000001000 */
[----:B0-----:R-:W-:Y:S02]  /*0ee0*/  VIADD R17, R22, 0xffffffe ;  /* 0x0ffffffe16117836 */ /* 0x001fe40000000000 */
[----:B------:R-:W-:-:S04]  /*0ef0*/  VIADD R22, R15, 0x1 ;  /* 0x000000010f167836 */ /* 0x000fc80000000000 */
[----:B------:R-:W0:Y:S02]  /*0f00*/  F2I.FTZ.U32.TRUNC.NTZ R17, R17 ;  /* 0x0000001100117305 */ /* 0x000e24000021f000 */
[----:B0-----:R-:W-:-:S05]  /*0f10*/  IADD3 R24, PT, PT, RZ, -R17, RZ ;  /* 0x80000011ff187210 */ /* 0x001fca0007ffe0ff */
[----:B------:R-:W-:Y:S01]  /*0f20*/  IMAD R25, R24, R23, RZ ;  /* 0x0000001718197224 */ /* 0x000fe200078e02ff */
[----:B------:R-:W-:-:S03]  /*0f30*/  IABS R24, R15 ;  /* 0x0000000f00187213 */ /* 0x000fc60000000000 */
[----:B------:R-:W-:Y:S01]  /*0f40*/  IMAD.HI.U32 R16, R17, R25, R16 ;  /* 0x0000001911107227 */ /* 0x000fe200078e0010 */
[----:B------:R-:W-:Y:S02]  /*0f50*/  IABS R17, R26 ;  /* 0x0000001a00117213 */ /* 0x000fe40000000000 */
[----:B------:R-:W-:Y:S01]  /*0f60*/  LOP3.LUT R26, R26, R15, RZ, 0x3c, !PT ;  /* 0x0000000f1a1a7212 */ /* 0x000fe200078e3cff */
[----:B------:R-:W-:Y:S01]  /*0f70*/  IMAD.MOV R28, RZ, RZ, -R24 ;  /* 0x000000ffff1c7224 */ /* 0x000fe200078e0a18 */
[----:B------:R-:W-:Y:S01]  /*0f80*/  IABS R24, R22 ;  /* 0x0000001600187213 */ /* 0x000fe20000000000 */
[----:B------:R-:W-:Y:S01]  /*0f90*/  IMAD.HI.U32 R16, R16, R17, RZ ;  /* 0x0000001110107227 */ /* 0x000fe200078e00ff */
[----:B------:R-:W-:Y:S02]  /*0fa0*/  ISETP.GE.AND P2, PT, R26, RZ, PT ;  /* 0x000000ff1a00720c */ /* 0x000fe40003f46270 */
[----:B------:R-:W0:Y:S01]  /*0fb0*/  I2F.RP R25, R24 ;  /* 0x0000001800197306 */ /* 0x000e220000209400 */
[----:B------:R-:W-:-:S05]  /*0fc0*/  IMAD R28, R16, R28, R17 ;  /* 0x0000001c101c7224 */ /* 0x000fca00078e0211 */
[----:B------:R-:W-:Y:S02]  /*0fd0*/  ISETP.GT.U32.AND P3, PT, R23, R28, PT ;  /* 0x0000001c1700720c */ /* 0x000fe40003f64070 */
[----:B0-----:R-:W0:Y:S11]  /*0fe0*/  MUFU.RCP R25, R25 ;  /* 0x0000001900197308 */ /* 0x001e360000001000 */
[----:B------:R-:W-:Y:S01]  /*0ff0*/  @!P3 IADD3 R28, PT, PT, R28, -R23, RZ ;  /* 0x800000171c1cb210 */ /* 0x000fe20007ffe0ff */
[----:B------:R-:W-:Y:S01]  /*1000*/  @!P3 VIADD R16, R16, 0x1 ;  /* 0x000000011010b836 */ /* 0x000fe20000000000 */
[----:B------:R-:W-:-:S02]  /*1010*/  ISETP.NE.AND P3, PT, R15, RZ, PT ;  /* 0x000000ff0f00720c */ /* 0x000fc40003f65270 */
[----:B------:R-:W-:Y:S01]  /*1020*/  ISETP.GE.U32.AND P1, PT, R28, R23, PT ;  /* 0x000000171c00720c */ /* 0x000fe20003f26070 */
[----:B0-----:R-:W-:-:S12]  /*1030*/  VIADD R17, R25, 0xffffffe ;  /* 0x0ffffffe19117836 */ /* 0x001fd80000000000 */
[----:B------:R-:W-:Y:S01]  /*1040*/  @P1 VIADD R16, R16, 0x1 ;  /* 0x0000000110101836 */ /* 0x000fe20000000000 */
[----:B------:R-:W0:Y:S04]  /*1050*/  F2I.FTZ.U32.TRUNC.NTZ R17, R17 ;  /* 0x0000001100117305 */ /* 0x000e28000021f000 */
[----:B------:R-:W-:Y:S01]  /*1060*/  MOV R26, R16 ;  /* 0x00000010001a7202 */ /* 0x000fe20000000f00 */
[----:B------:R-:W-:-:S04]  /*1070*/  IMAD.MOV.U32 R16, RZ, RZ, RZ ;  /* 0x000000ffff107224 */ /* 0x000fc800078e00ff */
[----:B------:R-:W-:Y:S01]  /*1080*/  @!P2 IMAD.MOV R26, RZ, RZ, -R26 ;  /* 0x000000ffff1aa224 */ /* 0x000fe200078e0a1a */
[----:B------:R-:W-:-:S05]  /*1090*/  @!P3 LOP3.LUT R26, RZ, R15, RZ, 0x33, !PT ;  /* 0x0000000fff1ab212 */ /* 0x000fca00078e33ff */
[----:B------:R-:W-:Y:S02]  /*10a0*/  IMAD R25, R21, R26, R26 ;  /* 0x0000001a15197224 */ /* 0x000fe400078e021a */
[----:B0-----:R-:W-:-:S04]  /*10b0*/  IMAD.MOV R23, RZ, RZ, -R17 ;  /* 0x000000ffff177224 */ /* 0x001fc800078e0a11 */
[----:B------:R-:W-:-:S04]  /*10c0*/  IMAD R23, R23, R24, RZ ;  /* 0x0000001817177224 */ /* 0x000fc800078e02ff */
[----:B------:R-:W-:Y:S01]  /*10d0*/  IMAD.HI.U32 R16, R17, R23, R16 ;  /* 0x0000001711107227 */ /* 0x000fe200078e0010 */
[-C--:B------:R-:W-:Y:S02]  /*10e0*/  IABS R23, R22.reuse ;  /* 0x0000001600177213 */ /* 0x080fe40000000000 */
[----:B------:R-:W-:Y:S02]  /*10f0*/  IABS R17, R25 ;  /* 0x0000001900117213 */ /* 0x000fe40000000000 */
[----:B------:R-:W-:Y:S01]  /*1100*/  LOP3.LUT R25, R25, R22, RZ, 0x3c, !PT ;  /* 0x0000001619197212 */ /* 0x000fe200078e3cff */
[----:B------:R-:W-:Y:S02]  /*1110*/  IMAD.MOV R23, RZ, RZ, -R23 ;  /* 0x000000ffff177224 */ /* 0x000fe400078e0a17 */
[----:B------:R-:W-:Y:S01]  /*1120*/  IMAD.HI.U32 R16, R16, R17, RZ ;  /* 0x0000001110107227 */ /* 0x000fe200078e00ff */
[----:B------:R-:W-:-:S03]  /*1130*/  ISETP.GE.AND P2, PT, R25, RZ, PT ;  /* 0x000000ff1900720c */ /* 0x000fc60003f46270 */
[----:B------:R-:W-:Y:S01]  /*1140*/  IMAD R17, R16, R23, R17 ;  /* 0x0000001710117224 */ /* 0x000fe200078e0211 */
[----:B------:R-:W-:-:S04]  /*1150*/  IADD3 R23, PT, PT, R15, 0x2, RZ ;  /* 0x000000020f177810 */ /* 0x000fc80007ffe0ff */
[----:B------:R-:W-:-:S13]  /*1160*/  ISETP.GT.U32.AND P3, PT, R24, R17, PT ;  /* 0x000000111800720c */ /* 0x000fda0003f64070 */
[----:B------:R-:W-:Y:S02]  /*1170*/  @!P3 IMAD.IADD R17, R17, 0x1, -R24 ;  /* 0x000000011111b824 */ /* 0x000fe400078e0a18 */
[----:B------:R-:W-:Y:S01]  /*1180*/  @!P3 VIADD R16, R16, 0x1 ;  /* 0x000000011010b836 */ /* 0x000fe20000000000 */
[----:B------:R-:W-:Y:S02]  /*1190*/  ISETP.NE.AND P3, PT, R22, RZ, PT ;  /* 0x000000ff1600720c */ /* 0x000fe40003f65270 */
[----:B------:R-:W-:Y:S02]  /*11a0*/  ISETP.GE.U32.AND P1, PT, R17, R24, PT ;  /* 0x000000181100720c */ /* 0x000fe40003f26070 */
[----:B------:R-:W-:-:S04]  /*11b0*/  IABS R24, R23 ;  /* 0x0000001700187213 */ /* 0x000fc80000000000 */
[----:B------:R-:W0:Y:S07]  /*11c0*/  I2F.RP R27, R24 ;  /* 0x00000018001b7306 */ /* 0x000e2e0000209400 */
[----:B------:R-:W-:-:S05]  /*11d0*/  @P1 VIADD R16, R16, 0x1 ;  /* 0x0000000110101836 */ /* 0x000fca0000000000 */
[----:B------:R-:W-:Y:S01]  /*11e0*/  MOV R26, R16 ;  /* 0x00000010001a7202 */ /* 0x000fe20000000f00 */
[----:B------:R-:W-:Y:S01]  /*11f0*/  IMAD.MOV.U32 R16, RZ, RZ, RZ ;  /* 0x000000ffff107224 */ /* 0x000fe200078e00ff */
[----:B0-----:R-:W0:Y:S03]  /*1200*/  MUFU.RCP R27, R27 ;  /* 0x0000001b001b7308 */ /* 0x001e260000001000 */
[----:B------:R-:W-:Y:S01]  /*1210*/  @!P2 IMAD.MOV R26, RZ, RZ, -R26 ;  /* 0x000000ffff1aa224 */ /* 0x000fe200078e0a1a */
[----:B------:R-:W-:Y:S02]  /*1220*/  @!P3 LOP3.LUT R26, RZ, R22, RZ, 0x33, !PT ;  /* 0x00000016ff1ab212 */ /* 0x000fe400078e33ff */
[----:B------:R-:W-:-:S05]  /*1230*/  IABS R22, R23 ;  /* 0x0000001700167213 */ /* 0x000fca0000000000 */
[----:B------:R-:W-:Y:S02]  /*1240*/  IMAD.MOV R22, RZ, RZ, -R22 ;  /* 0x000000ffff167224 */ /* 0x000fe400078e0a16 */
[----:B0-----:R-:W-:-:S06]  /*1250*/  VIADD R17, R27, 0xffffffe ;  /* 0x0ffffffe1b117836 */ /* 0x001fcc0000000000 */
[----:B------:R-:W0:Y:S02]  /*1260*/  F2I.FTZ.U32.TRUNC.NTZ R17, R17 ;  /* 0x0000001100117305 */ /* 0x000e24000021f000 */
[----:B0-----:R-:W-:-:S04]  /*1270*/  IMAD.MOV R25, RZ, RZ, -R17 ;  /* 0x000000ffff197224 */ /* 0x001fc800078e0a11 */
[----:B------:R-:W-:-:S04]  /*1280*/  IMAD R25, R25, R24, RZ ;  /* 0x0000001819197224 */ /* 0x000fc800078e02ff */
[----:B------:R-:W-:-:S04]  /*1290*/  IMAD.HI.U32 R16, R17, R25, R16 ;  /* 0x0000001911107227 */ /* 0x000fc800078e0010 */
[C---:B------:R-:W-:Y:S01]  /*12a0*/  VIADD R17, R21.reuse, 0x2 ;  /* 0x0000000215117836 */ /* 0x040fe20000000000 */
[----:B------:R-:W-:Y:S01]  /*12b0*/  IADD3 R21, PT, PT, R21, 0x3, RZ ;  /* 0x0000000315157810 */ /* 0x000fe20007ffe0ff */
[C---:B------:R-:W-:Y:S02]  /*12c0*/  VIADD R25, R15.reuse, 0x3 ;  /* 0x000000030f197836 */ /* 0x040fe40000000000 */
[----:B------:R-:W-:Y:S02]  /*12d0*/  IMAD R26, R26, R17, RZ ;  /* 0x000000111a1a7224 */ /* 0x000fe400078e02ff */
[----:B------:R-:W-:-:S03]  /*12e0*/  VIADD R15, R15, 0x4 ;  /* 0x000000040f0f7836 */ /* 0x000fc60000000000 */
[----:B------:R-:W-:Y:S02]  /*12f0*/  IABS R17, R26 ;  /* 0x0000001a00117213 */ /* 0x000fe40000000000 */
[----:B------:R-:W-:-:S03]  /*1300*/  LOP3.LUT R26, R26, R23, RZ, 0x3c, !PT ;  /* 0x000000171a1a7212 */ /* 0x000fc600078e3cff */
[----:B------:R-:W-:Y:S01]  /*1310*/  IMAD.HI.U32 R16, R16, R17, RZ ;  /* 0x0000001110107227 */ /* 0x000fe200078e00ff */
[----:B------:R-:W-:-:S03]  /*1320*/  ISETP.GE.AND P2, PT, R26, RZ, PT ;  /* 0x000000ff1a00720c */ /* 0x000fc60003f46270 */
[----:B------:R-:W-:Y:S01]  /*1330*/  IMAD R17, R16, R22, R17 ;  /* 0x0000001610117224 */ /* 0x000fe200078e0211 */
[----:B------:R-:W-:-:S04]  /*1340*/  IABS R22, R25 ;  /* 0x0000001900167213 */ /* 0x000fc80000000000 */
[----:B------:R-:W-:-:S13]  /*1350*/  ISETP.GT.U32.AND P3, PT, R24, R17, PT ;  /* 0x000000111800720c */ /* 0x000fda0003f64070 */
[-C--:B------:R-:W-:Y:S01]  /*1360*/  @!P3 IADD3 R17, PT, PT, R17, -R24.reuse, RZ ;  /* 0x800000181111b210 */ /* 0x080fe20007ffe0ff */
[----:B------:R-:W-:Y:S01]  /*1370*/  @!P3 VIADD R16, R16, 0x1 ;  /* 0x000000011010b836 */ /* 0x000fe20000000000 */
[----:B------:R-:W-:Y:S02]  /*1380*/  ISETP.NE.AND P3, PT, R23, RZ, PT ;  /* 0x000000ff1700720c */ /* 0x000fe40003f65270 */
[----:B------:R-:W-:Y:S02]  /*1390*/  ISETP.GE.U32.AND P1, PT, R17, R24, PT ;  /* 0x000000181100720c */ /* 0x000fe40003f26070 */
[----:B------:R-:W0:Y:S11]  /*13a0*/  I2F.RP R24, R22 ;  /* 0x0000001600187306 */ /* 0x000e360000209400 */
[----:B------:R-:W-:Y:S01]  /*13b0*/  @P1 IADD3 R16, PT, PT, R16, 0x1, RZ ;  /* 0x0000000110101810 */ /* 0x000fe20007ffe0ff */
[----:B0-----:R-:W0:Y:S04]  /*13c0*/  MUFU.RCP R24, R24 ;  /* 0x0000001800187308 */ /* 0x001e280000001000 */
[----:B------:R-:W-:Y:S01]  /*13d0*/  @!P2 IMAD.MOV R16, RZ, RZ, -R16 ;  /* 0x000000ffff10a224 */ /* 0x000fe200078e0a10 */
[----:B------:R-:W-:Y:S01]  /*13e0*/  @!P3 LOP3.LUT R16, RZ, R23, RZ, 0x33, !PT ;  /* 0x00000017ff10b212 */ /* 0x000fe200078e33ff */
[----:B0-----:R-:W-:-:S04]  /*13f0*/  VIADD R17, R24, 0xffffffe ;  /* 0x0ffffffe18117836 */ /* 0x001fc80000000000 */
[----:B------:R-:W-:Y:S01]  /*1400*/  IMAD R24, R16, R21, RZ ;  /* 0x0000001510187224 */ /* 0x000fe200078e02ff */
[----:B------:R-:W-:Y:S01]  /*1410*/  IABS R21, R25 ;  /* 0x0000001900157213 */ /* 0x000fe20000000000 */
[----:B------:R-:W-:Y:S01]  /*1420*/  IMAD.MOV.U32 R16, RZ, RZ, RZ ;  /* 0x000000ffff107224 */ /* 0x000fe200078e00ff */
[----:B------:R-:W0:Y:S03]  /*1430*/  F2I.FTZ.U32.TRUNC.NTZ R17, R17 ;  /* 0x0000001100117305 */ /* 0x000e26000021f000 */
[----:B------:R-:W-:Y:S02]  /*1440*/  IMAD.MOV R21, RZ, RZ, -R21 ;  /* 0x000000ffff157224 */ /* 0x000fe400078e0a15 */
[----:B0-----:R-:W-:-:S04]  /*1450*/  IMAD.MOV R26, RZ, RZ, -R17 ;  /* 0x000000ffff1a7224 */ /* 0x001fc800078e0a11 */
[----:B------:R-:W-:-:S04]  /*1460*/  IMAD.MOV.U32 R23, RZ, RZ, R26 ;  /* 0x000000ffff177224 */ /* 0x000fc800078e001a */
[----:B------:R-:W-:-:S04]  /*1470*/  IMAD R23, R23, R22, RZ ;  /* 0x0000001617177224 */ /* 0x000fc800078e02ff */
[----:B------:R-:W-:Y:S01]  /*1480*/  IMAD.HI.U32 R16, R17, R23, R16 ;  /* 0x0000001711107227 */ /* 0x000fe200078e0010 */
[----:B------:R-:W-:Y:S02]  /*1490*/  IABS R17, R24 ;  /* 0x0000001800117213 */ /* 0x000fe40000000000 */
[----:B------:R-:W-:-:S03]  /*14a0*/  LOP3.LUT R24, R24, R25, RZ, 0x3c, !PT ;  /* 0x0000001918187212 */ /* 0x000fc600078e3cff */
[----:B------:R-:W-:Y:S01]  /*14b0*/  IMAD.HI.U32 R16, R16, R17, RZ ;  /* 0x0000001110107227 */ /* 0x000fe200078e00ff */
[----:B------:R-:W-:-:S03]  /*14c0*/  ISETP.GE.AND P2, PT, R24, RZ, PT ;  /* 0x000000ff1800720c */ /* 0x000fc60003f46270 */
[----:B------:R-:W-:-:S05]  /*14d0*/  IMAD R17, R16, R21, R17 ;  /* 0x0000001510117224 */ /* 0x000fca00078e0211 */
[----:B------:R-:W-:-:S13]  /*14e0*/  ISETP.GT.U32.AND P3, PT, R22, R17, PT ;  /* 0x000000111600720c */ /* 0x000fda0003f64070 */
[----:B------:R-:W-:Y:S01]  /*14f0*/  @!P3 IMAD.IADD R17, R17, 0x1, -R22 ;  /* 0x000000011111b824 */ /* 0x000fe200078e0a16 */
[----:B------:R-:W-:Y:S02]  /*1500*/  @!P3 IADD3 R16, PT, PT, R16, 0x1, RZ ;  /* 0x000000011010b810 */ /* 0x000fe40007ffe0ff */
[----:B------:R-:W-:Y:S02]  /*1510*/  ISETP.NE.AND P3, PT, R25, RZ, PT ;  /* 0x000000ff1900720c */ /* 0x000fe40003f65270 */
[----:B------:R-:W-:-:S13]  /*1520*/  ISETP.GE.U32.AND P1, PT, R17, R22, PT ;  /* 0x000000161100720c */ /* 0x000fda0003f26070 */
[----:B------:R-:W-:Y:S01]  /*1530*/  @P1 VIADD R16, R16, 0x1 ;  /* 0x0000000110101836 */ /* 0x000fe20000000000 */
[----:B------:R-:W-:-:S03]  /*1540*/  ISETP.NE.AND P1, PT, R25, R20, PT ;  /* 0x000000141900720c */ /* 0x000fc60003f25270 */
[----:B------:R-:W-:Y:S01]  /*1550*/  @!P2 IMAD.MOV R16, RZ, RZ, -R16 ;  /* 0x000000ffff10a224 */ /* 0x000fe200078e0a10 */
[----:B------:R-:W-:-:S09]  /*1560*/  @!P3 LOP3.LUT R16, RZ, R25, RZ, 0x33, !PT ;  /* 0x00000019ff10b212 */ /* 0x000fd200078e33ff */
[----:B------:R-:W-:Y:S05]  /*1570*/  @P1 BRA `(.L_x_11) ;  /* 0xfffffff800401947 */ /* 0x000fea000383ffff */
.L_x_10:
[----:B------:R-:W-:Y:S05]  /*1580*/  BSYNC.RECONVERGENT B3 ;  /* 0x0000000000037941 */ /* 0x000fea0003800200 */
.L_x_9:
[----:B------:R-:W-:Y:S05]  /*1590*/  @!P0 BRA `(.L_x_8) ;  /* 0x0000000400548947 */ /* 0x000fea0003800000 */
[-C--:B------:R-:W-:Y:S01]  /*15a0*/  IABS R20, R15.reuse ;  /* 0x0000000f00147213 */ /* 0x080fe20000000000 */
[----:B------:R-:W-:Y:S01]  /*15b0*/  IMAD.IADD R21, R18, 0x1, R15 ;  /* 0x0000000112157824 */ /* 0x000fe200078e020f */
[----:B------:R-:W-:Y:S02]  /*15c0*/  IABS R25, R15 ;  /* 0x0000000f00197213 */ /* 0x000fe40000000000 */
[----:B------:R-:W0:Y:S01]  /*15d0*/  I2F.RP R22, R20 ;  /* 0x0000001400167306 */ /* 0x000e220000209400 */
[----:B------:R-:W-:Y:S02]  /*15e0*/  IMAD R18, R16, R21, RZ ;  /* 0x0000001510127224 */ /* 0x000fe400078e02ff */
[----:B------:R-:W-:-:S03]  /*15f0*/  IMAD.MOV.U32 R16, RZ, RZ, RZ ;  /* 0x000000ffff107224 */ /* 0x000fc600078e00ff */
[----:B------:R-:W-:Y:S02]  /*1600*/  IABS R24, R18 ;  /* 0x0000001200187213 */ /* 0x000fe40000000000 */
[----:B------:R-:W-:-:S04]  /*1610*/  LOP3.LUT R18, R18, R15, RZ, 0x3c, !PT ;  /* 0x0000000f12127212 */ /* 0x000fc800078e3cff */
[----:B------:R-:W-:Y:S01]  /*1620*/  ISETP.GE.AND P2, PT, R18, RZ, PT ;  /* 0x000000ff1200720c */ /* 0x000fe20003f46270 */
[----:B0-----:R-:W0:Y:S02]  /*1630*/  MUFU.RCP R22, R22 ;  /* 0x0000001600167308 */ /* 0x001e240000001000 */
[----:B0-----:R-:W-:Y:S02]  /*1640*/  IADD3 R17, PT, PT, R22, 0xffffffe, RZ ;  /* 0x0ffffffe16117810 */ /* 0x001fe40007ffe0ff */
[----:B------:R-:W-:-:S04]  /*1650*/  IADD3 R22, PT, PT, RZ, -R25, RZ ;  /* 0x80000019ff167210 */ /* 0x000fc80007ffe0ff */
[----:B------:R-:W0:Y:S02]  /*1660*/  F2I.FTZ.U32.TRUNC.NTZ R17, R17 ;  /* 0x0000001100117305 */ /* 0x000e24000021f000 */
[----:B0-----:R-:W-:-:S04]  /*1670*/  IMAD.MOV R23, RZ, RZ, -R17 ;  /* 0x000000ffff177224 */ /* 0x001fc800078e0a11 */
[----:B------:R-:W-:-:S04]  /*1680*/  IMAD R23, R23, R20, RZ ;  /* 0x0000001417177224 */ /* 0x000fc800078e02ff */
[----:B------:R-:W-:-:S04]  /*1690*/  IMAD.HI.U32 R16, R17, R23, R16 ;  /* 0x0000001711107227 */ /* 0x000fc800078e0010 */
        /* <DEDUP_REMOVED lines=9> */
[----:B------:R-:W-:-:S03]  /*1730*/  ISETP.NE.AND P0, PT, R19, 0x1, PT ;  /* 0x000000011300780c */ /* 0x000fc60003f05270 */
[----:B------:R-:W-:Y:S01]  /*1740*/  @!P2 IMAD.MOV R16, RZ, RZ, -R16 ;  /* 0x000000ffff10a224 */ /* 0x000fe200078e0a10 */
[----:B------:R-:W-:-:S09]  /*1750*/  @!P1 LOP3.LUT R16, RZ, R15, RZ, 0x33, !PT ;  /* 0x0000000fff109212 */ /* 0x000fd200078e33ff */
[----:B------:R-:W-:Y:S05]  /*1760*/  @!P0 BRA `(.L_x_8) ;  /* 0x0000000000e08947 */ /* 0x000fea0003800000 */
[----:B------:R-:W-:Y:S02]  /*1770*/  VIADD R18, R15, 0x1 ;  /* 0x000000010f127836 */ /* 0x000fe40000000000 */
[----:B------:R-:W-:Y:S02]  /*1780*/  IMAD R23, R16, R21, R16 ;  /* 0x0000001510177224 */ /* 0x000fe400078e0210 */
[----:B------:R-:W-:Y:S01]  /*1790*/  IMAD.MOV.U32 R16, RZ, RZ, RZ ;  /* 0x000000ffff107224 */ /* 0x000fe200078e00ff */
[-C--:B------:R-:W-:Y:S02]  /*17a0*/  IABS R20, R18.reuse ;  /* 0x0000001200147213 */ /* 0x080fe40000000000 */
[----:B------:R-:W-:Y:S02]  /*17b0*/  IABS R24, R18 ;  /* 0x0000001200187213 */ /* 0x000fe40000000000 */
[----:B------:R-:W0:Y:S08]  /*17c0*/  I2F.RP R22, R20 ;  /* 0x0000001400167306 */ /* 0x000e300000209400 */
[----:B0-----:R-:W0:Y:S02]  /*17d0*/  MUFU.RCP R22, R22 ;  /* 0x0000001600167308 */ /* 0x001e240000001000 */
[----:B0-----:R-:W-:-:S06]  /*17e0*/  VIADD R17, R22, 0xffffffe ;  /* 0x0ffffffe16117836 */ /* 0x001fcc0000000000 */
[----:B------:R-:W0:Y:S02]  /*17f0*/  F2I.FTZ.U32.TRUNC.NTZ R17, R17 ;  /* 0x0000001100117305 */ /* 0x000e24000021f000 */
[----:B0-----:R-:W-:-:S05]  /*1800*/  IADD3 R25, PT, PT, RZ, -R17, RZ ;  /* 0x80000011ff197210 */ /* 0x001fca0007ffe0ff */
[----:B------:R-:W-:-:S04]  /*1810*/  IMAD R25, R25, R20, RZ ;  /* 0x0000001419197224 */ /* 0x000fc800078e02ff */
[----:B------:R-:W-:Y:S01]  /*1820*/  IMAD.HI.U32 R16, R17, R25, R16 ;  /* 0x0000001911107227 */ /* 0x000fe200078e0010 */
[----:B------:R-:W-:Y:S02]  /*1830*/  IABS R25, R23 ;  /* 0x0000001700197213 */ /* 0x000fe40000000000 */
[----:B------:R-:W-:Y:S01]  /*1840*/  LOP3.LUT R23, R23, R18, RZ, 0x3c, !PT ;  /* 0x0000001217177212 */ /* 0x000fe200078e3cff */
[----:B------:R-:W-:Y:S02]  /*1850*/  IMAD.MOV R17, RZ, RZ, -R24 ;  /* 0x000000ffff117224 */ /* 0x000fe400078e0a18 */
        /* <DEDUP_REMOVED lines=9> */
[----:B------:R-:W-:-:S03]  /*18f0*/  ISETP.NE.AND P0, PT, R19, 0x2, PT ;  /* 0x000000021300780c */ /* 0x000fc60003f05270 */
[----:B------:R-:W-:Y:S01]  /*1900*/  @!P2 IMAD.MOV R16, RZ, RZ, -R16 ;  /* 0x000000ffff10a224 */ /* 0x000fe200078e0a10 */
[----:B------:R-:W-:-:S09]  /*1910*/  @!P1 LOP3.LUT R16, RZ, R18, RZ, 0x33, !PT ;  /* 0x00000012ff109212 */ /* 0x000fd200078e33ff */
[----:B------:R-:W-:Y:S05]  /*1920*/  @!P0 BRA `(.L_x_8) ;  /* 0x0000000000708947 */ /* 0x000fea0003800000 */
[----:B------:R-:W-:Y:S02]  /*1930*/  VIADD R15, R15, 0x2 ;  /* 0x000000020f0f7836 */ /* 0x000fe40000000000 */
[----:B------:R-:W-:-:S03]  /*1940*/  VIADD R21, R21, 0x2 ;  /* 0x0000000215157836 */ /* 0x000fc60000000000 */
[----:B------:R-:W-:Y:S01]  /*1950*/  IABS R18, R15 ;  /* 0x0000000f00127213 */ /* 0x000fe20000000000 */
[----:B------:R-:W-:Y:S01]  /*1960*/  IMAD R20, R16, R21, RZ ;  /* 0x0000001510147224 */ /* 0x000fe200078e02ff */
[-C--:B------:R-:W-:Y:S02]  /*1970*/  IABS R16, R15.reuse ;  /* 0x0000000f00107213 */ /* 0x080fe40000000000 */
[----:B------:R-:W0:Y:S02]  /*1980*/  I2F.RP R19, R18 ;  /* 0x0000001200137306 */ /* 0x000e240000209400 */
[----:B------:R-:W-:Y:S02]  /*1990*/  IABS R22, R20 ;  /* 0x0000001400167213 */ /* 0x000fe40000000000 */
[----:B------:R-:W-:-:S04]  /*19a0*/  LOP3.LUT R20, R20, R15, RZ, 0x3c, !PT ;  /* 0x0000000f14147212 */ /* 0x000fc800078e3cff */
[----:B------:R-:W-:Y:S01]  /*19b0*/  ISETP.GE.AND P2, PT, R20, RZ, PT ;  /* 0x000000ff1400720c */ /* 0x000fe20003f46270 */
[----:B0-----:R-:W0:Y:S02]  /*19c0*/  MUFU.RCP R19, R19 ;  /* 0x0000001300137308 */ /* 0x001e240000001000 */
[----:B0-----:R-:W-:Y:S01]  /*19d0*/  IADD3 R17, PT, PT, R19, 0xffffffe, RZ ;  /* 0x0ffffffe13117810 */ /* 0x001fe20007ffe0ff */
[----:B------:R-:W-:Y:S02]  /*19e0*/  IMAD.MOV R19, RZ, RZ, -R16 ;  /* 0x000000ffff137224 */ /* 0x000fe400078e0a10 */
[----:B------:R-:W-:-:S03]  /*19f0*/  HFMA2 R16, -RZ, RZ, 0, 0 ;  /* 0x00000000ff107431 */ /* 0x000fc600000001ff */
        /* <DEDUP_REMOVED lines=12> */
[----:B------:R-:W-:-:S05]  /*1ac0*/  @P0 IADD3 R16, PT, PT, R16, 0x1, RZ ;  /* 0x0000000110100810 */ /* 0x000fca0007ffe0ff */
[----:B------:R-:W-:Y:S01]  /*1ad0*/  @!P2 IMAD.MOV R16, RZ, RZ, -R16 ;  /* 0x000000ffff10a224 */ /* 0x000fe200078e0a10 */
[----:B------:R-:W-:-:S07]  /*1ae0*/  @!P1 LOP3.LUT R16, RZ, R15, RZ, 0x33, !PT ;  /* 0x0000000fff109212 */ /* 0x000fce00078e33ff */
.L_x_8:
[----:B------:R-:W-:Y:S05]  /*1af0*/  BSYNC.RECONVERGENT B2 ;  /* 0x0000000000027941 */ /* 0x000fea0003800200 */
.L_x_7:
[----:B------:R-:W-:Y:S02]  /*1b00*/  IMAD.IADD R14, R16, 0x1, R14 ;  /* 0x00000001100e7824 */ /* 0x000fe400078e020e */
[----:B------:R-:W-:Y:S01]  /*1b10*/  IMAD.MOV.U32 R16, RZ, RZ, R3 ;  /* 0x000000ffff107224 */ /* 0x000fe200078e0003 */
[----:B------:R-:W-:Y:S06]  /*1b20*/  BRA `(.L_x_12) ;  /* 0xfffffff000687947 */ /* 0x000fec000383ffff */
.L_x_6:
[----:B------:R-:W-:Y:S05]  /*1b30*/  BSYNC.RECONVERGENT B1 ;  /* 0x0000000000017941 */ /* 0x000fea0003800200 */
.L_x_5:
[----:B------:R-:W-:Y:S01]  /*1b40*/  IADD3 R3, PT, PT, RZ, -R2, RZ ;  /* 0x80000002ff037210 */ /* 0x000fe20007ffe0ff */
[----:B------:R-:W-:Y:S02]  /*1b50*/  IMAD.IADD R14, R1, 0x1, R0 ;  /* 0x00000001010e7824 */ /* 0x000fe400078e0200 */
[----:B------:R-:W-:Y:S01]  /*1b60*/  VIADD R0, R0, 0x1 ;  /* 0x0000000100007836 */ /* 0x000fe20000000000 */
[----:B------:R-:W-:-:S04]  /*1b70*/  PRMT R3, R3, 0x7710, RZ ;  /* 0x0000771003037816 */ /* 0x000fc800000000ff */
[----:B------:R-:W-:Y:S02]  /*1b80*/  IADD3 R3, PT, PT, R3, UR6, R12 ;  /* 0x0000000603037c10 */ /* 0x000fe4000fffe00c */
[----:B------:R-:W-:-:S03]  /*1b90*/  ISETP.GE.AND P0, PT, R0, R7, PT ;  /* 0x000000070000720c */ /* 0x000fc60003f06270 */
[----:B------:R0:W-:Y:S10]  /*1ba0*/  STL.U8 [R14], R3 ;  /* 0x000000030e007387 */ /* 0x0001f40000100000 */
[----:B0-----:R-:W-:Y:S05]  /*1bb0*/  @P0 BRA `(.L_x_13) ;  /* 0x0000000c00bc0947 */ /* 0x001fea0003800000 */
[--C-:B------:R-:W-:Y:S01]  /*1bc0*/  IMAD.MOV R15, RZ, RZ, -R12.reuse ;  /* 0x000000ffff0f7224 */ /* 0x100fe200078e0a0c */
[----:B------:R-:W-:Y:S01]  /*1bd0*/  BSSY.RECONVERGENT B1, `(.L_x_14) ;  /* 0x00000ec000017945 */ /* 0x000fe20003800200 */
[----:B------:R-:W-:Y:S01]  /*1be0*/  VIADD R3, R13, 0xffffffff ;  /* 0xffffffff0d037836 */ /* 0x000fe20000000000 */
[----:B------:R-:W-:Y:S01]  /*1bf0*/  PRMT R12, RZ, 0x7610, R12 ;  /* 0x00007610ff0c7816 */ /* 0x000fe2000000000c */
[----:B------:R-:W-:Y:S01]  /*1c00*/  IMAD.IADD R11, R11, 0x1, -R16 ;  /* 0x000000010b0b7824 */ /* 0x000fe200078e0a10 */
[----:B------:R-:W-:Y:S01]  /*1c10*/  PRMT R15, R15, 0x7710, RZ ;  /* 0x000077100f0f7816 */ /* 0x000fe200000000ff */
[----:B------:R-:W-:Y:S01]  /*1c20*/  IMAD.MOV.U32 R14, RZ, RZ, RZ ;  /* 0x000000ffff0e7224 */ /* 0x000fe200078e00ff */
[----:B------:R-:W-:Y:S02]  /*1c30*/  PRMT R13, R3, 0x7610, R13 ;  /* 0x00007610030d7816 */ /* 0x000fe4000000000d */
[----:B------:R-:W-:Y:S02]  /*1c40*/  IADD3 R15, PT, PT, R2, R15, RZ ;  /* 0x0000000f020f7210 */ /* 0x000fe40007ffe0ff */
[----:B------:R-:W-:-:S02]  /*1c50*/  MOV R16, RZ ;  /* 0x000000ff00107202 */ /* 0x000fc40000000f00 */
[----:B------:R-:W-:Y:S02]  /*1c60*/  LOP3.LUT P0, RZ, R15, 0xff, RZ, 0xc0, !PT ;  /* 0x000000ff0fff7812 */ /* 0x000fe4000780c0ff */
[----:B------:R-:W-:-:S11]  /*1c70*/  PRMT R2, RZ, 0x7610, R2 ;  /* 0x00007610ff027816 */ /* 0x000fd60000000002 */
[----:B------:R-:W-:Y:S05]  /*1c80*/  @!P0 BRA `(.L_x_15) ;  /* 0x0000000c00808947 */ /* 0x000fea0003800000 */
[----:B------:R-:W-:Y:S01]  /*1c90*/  LOP3.LUT R2, R15, 0xff, RZ, 0xc0, !PT ;  /* 0x000000ff0f027812 */ /* 0x000fe200078ec0ff */
[----:B------:R-:W-:Y:S01]  /*1ca0*/  IMAD.MOV.U32 R14, RZ, RZ, 0x1 ;  /* 0x00000001ff0e7424 */ /* 0x000fe200078e00ff */
[----:B------:R-:W-:-:S03]  /*1cb0*/  LOP3.LUT R3, R3, 0xff, RZ, 0xc0, !PT ;  /* 0x000000ff03037812 */ /* 0x000fc600078ec0ff */
[----:B------:R-:W-:Y:S01]  /*1cc0*/  VIADD R20, R2, 0xffffffff ;  /* 0xffffffff02147836 */ /* 0x000fe20000000000 */
[----:B------:R-:W-:-:S04]  /*1cd0*/  PRMT R2, R15, 0x7610, R2 ;  /* 0x000076100f027816 */ /* 0x000fc80000000002 */
[----:B------:R-:W-:-:S04]  /*1ce0*/  VIMNMX R19, PT, PT, R20, R3, PT ;  /* 0x0000000314137248 */ /* 0x000fc80003fe0100 */
[----:B------:R-:W-:-:S13]  /*1cf0*/  ISETP.GE.AND P0, PT, R19, 0x1, PT ;  /* 0x000000011300780c */ /* 0x000fda0003f06270 */
[----:B------:R-:W-:Y:S05]  /*1d00*/  @!P0 BRA `(.L_x_15) ;  /* 0x0000000c00608947 */ /* 0x000fea0003800000 */
[C---:B------:R-:W-:Y:S01]  /*1d10*/  ISETP.GE.U32.AND P0, PT, R19.reuse, 0x4, PT ;  /* 0x000000041300780c */ /* 0x040fe20003f06070 */
[----:B------:R-:W-:Y:S01]  /*1d20*/  BSSY.RECONVERGENT B2, `(.L_x_16) ;  /* 0x0000076000027945 */ /* 0x000fe20003800200 */
[----:B------:R-:W-:Y:S01]  /*1d30*/  HFMA2 R14, -RZ, RZ, 0, 5.9604644775390625e-08 ;  /* 0x00000001ff0e7431 */ /* 0x000fe200000001ff */
[----:B------:R-:W-:Y:S01]  /*1d40*/  VIMNMX R20, PT, PT, R20, R3, !PT ;  /* 0x0000000314147248 */ /* 0x000fe20007fe0100 */
[----:B------:R-:W-:Y:S01]  /*1d50*/  IMAD.MOV.U32 R17, RZ, RZ, 0x1 ;  /* 0x00000001ff117424 */ /* 0x000fe200078e00ff */
[----:B------:R-:W-:-:S08]  /*1d60*/  LOP3.LUT R18, R19, 0x3, RZ, 0xc0, !PT ;  /* 0x0000000313127812 */ /* 0x000fd000078ec0ff */
[----:B------:R-:W-:Y:S05]  /*1d70*/  @!P0 BRA `(.L_x_17) ;  /* 0x0000000400c08947 */ /* 0x000fea0003800000 */
[----:B------:R-:W-:Y:S01]  /*1d80*/  LOP3.LUT R19, R19, 0x7ffffffc, RZ, 0xc0, !PT ;  /* 0x7ffffffc13137812 */ /* 0x000fe200078ec0ff */
[----:B------:R-:W-:-:S07]  /*1d90*/  IMAD.MOV.U32 R17, RZ, RZ, 0x1 ;  /* 0x00000001ff117424 */ /* 0x000fce00078e00ff */
.L_x_18:
[-C--:B------:R-:W-:Y:S01]  /*1da0*/  IABS R23, R17.reuse ;  /* 0x0000001100177213 */ /* 0x080fe20000000000 */
[----:B------:R-:W-:Y:S01]  /*1db0*/  VIADD R22, R17, 0x1 ;  /* 0x0000000111167836 */ /* 0x000fe20000000000 */
[----:B------:R-:W-:Y:S02]  /*1dc0*/  IADD3 R21, PT, PT, R20, R17, RZ ;  /* 0x0000001114157210 */ /* 0x000fe40007ffe0ff */
[----:B------:R-:W0:Y:S03]  /*1dd0*/  I2F.RP R24, R23 ;  /* 0x0000001700187306 */ /* 0x000e260000209400 */
[----:B------:R-:W-:-:S05]  /*1de0*/  IMAD R14, R21, R14, RZ ;  /* 0x0000000e150e7224 */ /* 0x000fca00078e02ff */
[----:B0-----:R-:W0:Y:S02]  /*1df0*/  MUFU.RCP R24, R24 ;  /* 0x0000001800187308 */ /* 0x001e240000001000 */
[----:B0-----:R-:W-:Y:S01]  /*1e00*/  VIADD R3, R24, 0xffffffe ;  /* 0x0ffffffe18037836 */ /* 0x001fe20000000000 */
[----:B------:R-:W-:-:S05]  /*1e10*/  IABS R24, R22 ;  /* 0x0000001600187213 */ /* 0x000fca0000000000 */
[----:B------:R-:W0:Y:S02]  /*1e20*/  F2I.FTZ.U32.TRUNC.NTZ R3, R3 ;  /* 0x0000000300037305 */ /* 0x000e24000021f000 */
[----:B0-----:R-:W-:-:S04]  /*1e30*/  IMAD.MOV R2, RZ, RZ, -R3 ;  /* 0x000000ffff027224 */ /* 0x001fc800078e0a03 */
[----:B------:R-:W-:Y:S02]  /*1e40*/  IMAD R25, R2, R23, RZ ;  /* 0x0000001702197224 */ /* 0x000fe400078e02ff */
[----:B------:R-:W-:-:S04]  /*1e50*/  IMAD.MOV.U32 R2, RZ, RZ, RZ ;  /* 0x000000ffff027224 */ /* 0x000fc800078e00ff */
[----:B------:R-:W-:Y:S01]  /*1e60*/  IMAD.HI.U32 R2, R3, R25, R2 ;  /* 0x0000001903027227 */ /* 0x000fe200078e0002 */
[-C--:B------:R-:W-:Y:S02]  /*1e70*/  IABS R25, R17.reuse ;  /* 0x0000001100197213 */ /* 0x080fe40000000000 */
[----:B------:R-:W-:Y:S02]  /*1e80*/  IABS R3, R14 ;  /* 0x0000000e00037213 */ /* 0x000fe40000000000 */
[----:B------:R-:W-:Y:S01]  /*1e90*/  LOP3.LUT R14, R14, R17, RZ, 0x3c, !PT ;  /* 0x000000110e0e7212 */ /* 0x000fe200078e3cff */
[----:B------:R-:W-:Y:S02]  /*1ea0*/  IMAD.MOV R26, RZ, RZ, -R25 ;  /* 0x000000ffff1a7224 */ /* 0x000fe400078e0a19 */
[----:B------:R-:W0:Y:S01]  /*1eb0*/  I2F.RP R25, R24 ;  /* 0x0000001800197306 */ /* 0x000e220000209400 */
[----:B------:R-:W-:Y:S01]  /*1ec0*/  IMAD.HI.U32 R2, R2, R3, RZ ;  /* 0x0000000302027227 */ /* 0x000fe200078e00ff */
[----:B------:R-:W-:-:S03]  /*1ed0*/  ISETP.GE.AND P2, PT, R14, RZ, PT ;  /* 0x000000ff0e00720c */ /* 0x000fc60003f46270 */
[----:B------:R-:W-:Y:S02]  /*1ee0*/  IMAD R26, R2, R26, R3 ;  /* 0x0000001a021a7224 */ /* 0x000fe400078e0203 */
[----:B------:R-:W-:-:S03]  /*1ef0*/  VIADD R14, R17, 0x2 ;  /* 0x00000002110e7836 */ /* 0x000fc60000000000 */
[----:B------:R-:W-:Y:S01]  /*1f00*/  ISETP.GT.U32.AND P1, PT, R23, R26, PT ;  /* 0x0000001a1700720c */ /* 0x000fe20003f24070 */
[----:B0-----:R-:W0:-:S12]  /*1f10*/  MUFU.RCP R25, R25 ;  /* 0x0000001900197308 */ /* 0x001e180000001000 */
[-C--:B------:R-:W-:Y:S01]  /*1f20*/  @!P1 IADD3 R26, PT, PT, R26, -R23.reuse, RZ ;  /* 0x800000171a1a9210 */ /* 0x080fe20007ffe0ff */
[----:B------:R-:W-:Y:S01]  /*1f30*/  @!P1 VIADD R2, R2, 0x1 ;  /* 0x0000000102029836 */ /* 0x000fe20000000000 */
[----:B------:R-:W-:Y:S02]  /*1f40*/  ISETP.NE.AND P1, PT, R17, RZ, PT ;  /* 0x000000ff1100720c */ /* 0x000fe40003f25270 */
[----:B------:R-:W-:Y:S01]  /*1f50*/  ISETP.GE.U32.AND P0, PT, R26, R23, PT ;  /* 0x000000171a00720c */ /* 0x000fe20003f06070 */
[----:B0-----:R-:W-:-:S06]  /*1f60*/  VIADD R3, R25, 0xffffffe ;  /* 0x0ffffffe19037836 */ /* 0x001fcc0000000000 */
[----:B------:R-:W0:Y:S06]  /*1f70*/  F2I.FTZ.U32.TRUNC.NTZ R3, R3 ;  /* 0x0000000300037305 */ /* 0x000e2c000021f000 */
[----:B------:R-:W-:-:S04]  /*1f80*/  @P0 VIADD R2, R2, 0x1 ;  /* 0x0000000102020836 */ /* 0x000fc80000000000 */
[----:B------:R-:W-:Y:S01]  /*1f90*/  @!P2 IMAD.MOV R2, RZ, RZ, -R2 ;  /* 0x000000ffff02a224 */ /* 0x000fe200078e0a02 */
[----:B------:R-:W-:-:S05]  /*1fa0*/  @!P1 LOP3.LUT R2, RZ, R17, RZ, 0x33, !PT ;  /* 0x00000011ff029212 */ /* 0x000fca00078e33ff */
[----:B------:R-:W-:Y:S02]  /*1fb0*/  IMAD R25, R21, R2, R2 ;  /* 0x0000000215197224 */ /* 0x000fe400078e0202 */
[----:B------:R-:W-:Y:S01]  /*1fc0*/  IMAD.MOV.U32 R2, RZ, RZ, RZ ;  /* 0x000000ffff027224 */ /* 0x000fe200078e00ff */
[----:B0-----:R-:W-:-:S05]  /*1fd0*/  IADD3 R23, PT, PT, RZ, -R3, RZ ;  /* 0x80000003ff177210 */ /* 0x001fca0007ffe0ff */
[----:B------:R-:W-:-:S04]  /*1fe0*/  IMAD R23, R23, R24, RZ ;  /* 0x0000001817177224 */ /* 0x000fc800078e02ff */
[----:B------:R-:W-:Y:S01]  /*1ff0*/  IMAD.HI.U32 R2, R3, R23, R2 ;  /* 0x0000001703027227 */ /* 0x000fe200078e0002 */
[----:B------:R-:W-:Y:S02]  /*2000*/  IABS R23, R22 ;  /* 0x0000001600177213 */ /* 0x000fe40000000000 */
[----:B------:R-:W-:Y:S02]  /*2010*/  IABS R3, R25 ;  /* 0x0000001900037213 */ /* 0x000fe40000000000 */
[----:B------:R-:W-:Y:S02]  /*2020*/  IADD3 R26, PT, PT, RZ, -R23, RZ ;  /* 0x80000017ff1a7210 */ /* 0x000fe40007ffe0ff */
[----:B------:R-:W-:Y:S01]  /*2030*/  IABS R23, R14 ;  /* 0x0000000e00177213 */ /* 0x000fe20000000000 */
[----:B------:R-:W-:Y:S01]  /*2040*/  IMAD.HI.U32 R2, R2, R3, RZ ;  /* 0x0000000302027227 */ /* 0x000fe200078e00ff */
[----:B------:R-:W-:-:S03]  /*2050*/  LOP3.LUT R25, R25, R22, RZ, 0x3c, !PT ;  /* 0x0000001619197212 */ /* 0x000fc600078e3cff */
[----:B------:R-:W-:Y:S01]  /*2060*/  IMAD R3, R2, R26, R3 ;  /* 0x0000001a02037224 */ /* 0x000fe200078e0203 */
[----:B------:R-:W-:Y:S01]  /*2070*/  ISETP.GE.AND P2, PT, R25, RZ, PT ;  /* 0x000000ff1900720c */ /* 0x000fe20003f46270 */
[----:B------:R-:W0:Y:S01]  /*2080*/  I2F.RP R26, R23 ;  /* 0x00000017001a7306 */ /* 0x000e220000209400 */
[C---:B------:R-:W-:Y:S02]  /*2090*/  VIADD R25, R21.reuse, 0x2 ;  /* 0x0000000215197836 */ /* 0x040fe40000000000 */
[----:B------:R-:W-:Y:S01]  /*20a0*/  ISETP.GT.U32.AND P1, PT, R24, R3, PT ;  /* 0x000000031800720c */ /* 0x000fe20003f24070 */
[----:B------:R-:W-:-:S04]  /*20b0*/  VIADD R21, R21, 0x3 ;  /* 0x0000000315157836 */ /* 0x000fc80000000000 */
[----:B0-----:R-:W0:Y:S08]  /*20c0*/  MUFU.RCP R26, R26 ;  /* 0x0000001a001a7308 */ /* 0x001e300000001000 */
[----:B------:R-:W-:Y:S02]  /*20d0*/  @!P1 IMAD.IADD R3, R3, 0x1, -R24 ;  /* 0x0000000103039824 */ /* 0x000fe400078e0a18 */
[----:B------:R-:W-:Y:S01]  /*20e0*/  @!P1 VIADD R2, R2, 0x1 ;  /* 0x0000000102029836 */ /* 0x000fe20000000000 */
[----:B------:R-:W-:-:S02]  /*20f0*/  ISETP.NE.AND P1, PT, R22, RZ, PT ;  /* 0x000000ff1600720c */ /* 0x000fc40003f25270 */
[----:B------:R-:W-:Y:S01]  /*2100*/  ISETP.GE.U32.AND P0, PT, R3, R24, PT ;  /* 0x000000180300720c */ /* 0x000fe20003f06070 */
[----:B0-----:R-:W-:-:S12]  /*2110*/  VIADD R3, R26, 0xffffffe ;  /* 0x0ffffffe1a037836 */ /* 0x001fd80000000000 */
[----:B------:R-:W-:Y:S01]  /*2120*/  @P0 IADD3 R2, PT, PT, R2, 0x1, RZ ;  /* 0x0000000102020810 */ /* 0x000fe20007ffe0ff */
[----:B------:R-:W0:Y:S04]  /*2130*/  F2I.FTZ.U32.TRUNC.NTZ R3, R3 ;  /* 0x0000000300037305 */ /* 0x000e28000021f000 */
[----:B------:R-:W-:Y:S01]  /*2140*/  @!P2 IMAD.MOV R2, RZ, RZ, -R2 ;  /* 0x000000ffff02a224 */ /* 0x000fe200078e0a02 */
[----:B------:R-:W-:Y:S01]  /*2150*/  @!P1 LOP3.LUT R2, RZ, R22, RZ, 0x33, !PT ;  /* 0x00000016ff029212 */ /* 0x000fe200078e33ff */
[C---:B------:R-:W-:Y:S01]  /*2160*/  VIADD R22, R17.reuse, 0x3 ;  /* 0x0000000311167836 */ /* 0x040fe20000000000 */
[----:B------:R-:W-:-:S03]  /*2170*/  IADD3 R17, PT, PT, R17, 0x4, RZ ;  /* 0x0000000411117810 */ /* 0x000fc60007ffe0ff */
[----:B------:R-:W-:Y:S01]  /*2180*/  IMAD R25, R2, R25, RZ ;  /* 0x0000001902197224 */ /* 0x000fe200078e02ff */
[----:B------:R-:W-:Y:S01]  /*2190*/  MOV R2, RZ ;  /* 0x000000ff00027202 */ /* 0x000fe20000000f00 */
[----:B0-----:R-:W-:-:S04]  /*21a0*/  IMAD.MOV R24, RZ, RZ, -R3 ;  /* 0x000000ffff187224 */ /* 0x001fc800078e0a03 */
        /* <DEDUP_REMOVED lines=13> */
[----:B------:R-:W-:-:S02]  /*2280*/  @!P1 IMAD.IADD R26, R26, 0x1, -R23 ;  /* 0x000000011a1a9824 */ /* 0x000fc400078e0a17 */
[----:B------:R-:W-:Y:S01]  /*2290*/  @!P1 VIADD R2, R2, 0x1 ;  /* 0x0000000102029836 */ /* 0x000fe20000000000 */
[----:B------:R-:W-:Y:S02]  /*22a0*/  ISETP.NE.AND P1, PT, R14, RZ, PT ;  /* 0x000000ff0e00720c */ /* 0x000fe40003f25270 */
[----:B------:R-:W-:Y:S02]  /*22b0*/  ISETP.GE.U32.AND P0, PT, R26, R23, PT ;  /* 0x000000171a00720c */ /* 0x000fe40003f06070 */
[----:B0-----:R-:W-:-:S11]  /*22c0*/  IADD3 R3, PT, PT, R27, 0xffffffe, RZ ;  /* 0x0ffffffe1b037810 */ /* 0x001fd60007ffe0ff */
[----:B------:R-:W-:Y:S01]  /*22d0*/  @P0 VIADD R2, R2, 0x1 ;  /* 0x0000000102020836 */ /* 0x000fe20000000000 */
[----:B------:R-:W0:Y:S04]  /*22e0*/  F2I.FTZ.U32.TRUNC.NTZ R3, R3 ;  /* 0x0000000300037305 */ /* 0x000e28000021f000 */
[----:B------:R-:W-:Y:S02]  /*22f0*/  @!P2 IADD3 R2, PT, PT, -R2, RZ, RZ ;  /* 0x000000ff0202a210 */ /* 0x000fe40007ffe1ff */
[----:B------:R-:W-:Y:S02]  /*2300*/  @!P1 LOP3.LUT R2, RZ, R14, RZ, 0x33, !PT ;  /* 0x0000000eff029212 */ /* 0x000fe400078e33ff */
[----:B------:R-:W-:-:S03]  /*2310*/  IABS R14, R22 ;  /* 0x00000016000e7213 */ /* 0x000fc60000000000 */
[----:B------:R-:W-:Y:S02]  /*2320*/  IMAD R21, R2, R21, RZ ;  /* 0x0000001502157224 */ /* 0x000fe400078e02ff */
[----:B------:R-:W-:Y:S02]  /*2330*/  IMAD.MOV.U32 R2, RZ, RZ, RZ ;  /* 0x000000ffff027224 */ /* 0x000fe400078e00ff */
[----:B0-----:R-:W-:Y:S02]  /*2340*/  IMAD.MOV R23, RZ, RZ, -R3 ;  /* 0x000000ffff177224 */ /* 0x001fe400078e0a03 */
[----:B------:R-:W-:Y:S02]  /*2350*/  IMAD.MOV R14, RZ, RZ, -R14 ;  /* 0x000000ffff0e7224 */ /* 0x000fe400078e0a0e */
        /* <DEDUP_REMOVED lines=8> */
[-C--:B------:R-:W-:Y:S01]  /*23e0*/  @!P1 IADD3 R3, PT, PT, R3, -R24.reuse, RZ ;  /* 0x8000001803039210 */ /* 0x080fe20007ffe0ff */
[----:B------:R-:W-:Y:S01]  /*23f0*/  @!P1 VIADD R2, R2, 0x1 ;  /* 0x0000000102029836 */ /* 0x000fe20000000000 */
[----:B------:R-:W-:Y:S02]  /*2400*/  ISETP.NE.AND P1, PT, R22, RZ, PT ;  /* 0x000000ff1600720c */ /* 0x000fe40003f25270 */
[----:B------:R-:W-:-:S13]  /*2410*/  ISETP.GE.U32.AND P0, PT, R3, R24, PT ;  /* 0x000000180300720c */ /* 0x000fda0003f06070 */
[----:B------:R-:W-:Y:S01]  /*2420*/  @P0 VIADD R2, R2, 0x1 ;  /* 0x0000000102020836 */ /* 0x000fe20000000000 */
[----:B------:R-:W-:-:S03]  /*2430*/  ISETP.NE.AND P0, PT, R22, R19, PT ;  /* 0x000000131600720c */ /* 0x000fc60003f05270 */
[----:B------:R-:W-:Y:S01]  /*2440*/  @!P2 IMAD.MOV R2, RZ, RZ, -R2 ;  /* 0x000000ffff02a224 */ /* 0x000fe200078e0a02 */
[----:B------:R-:W-:-:S05]  /*2450*/  @!P1 LOP3.LUT R2, RZ, R22, RZ, 0x33, !PT ;  /* 0x00000016ff029212 */ /* 0x000fca00078e33ff */
[----:B------:R-:W-:-:S04]  /*2460*/  IMAD.MOV.U32 R14, RZ, RZ, R2 ;  /* 0x000000ffff0e7224 */ /* 0x000fc800078e0002 */
[----:B------:R-:W-:Y:S05]  /*2470*/  @P0 BRA `(.L_x_18) ;  /* 0xfffffff800480947 */ /* 0x000fea000383ffff */
.L_x_17:
[----:B------:R-:W-:Y:S05]  /*2480*/  BSYNC.RECONVERGENT B2 ;  /* 0x0000000000027941 */ /* 0x000fea0003800200 */
.L_x_16:
[----:B------:R-:W-:Y:S02]  /*2490*/  ISETP.NE.AND P0, PT, R18, RZ, PT ;  /* 0x000000ff1200720c */ /* 0x000fe40003f05270 */
[----:B------:R-:W-:-:S11]  /*24a0*/  PRMT R2, R15, 0x7610, R2 ;  /* 0x000076100f027816 */ /* 0x000fd60000000002 */
[----:B------:R-:W-:Y:S05]  /*24b0*/  @!P0 BRA `(.L_x_15) ;  /* 0x0000000400748947 */ /* 0x000fea0003800000 */
[-C--:B------:R-:W-:Y:S01]  /*24c0*/  IABS R21, R17.reuse ;  /* 0x0000001100157213 */ /* 0x080fe20000000000 */
[----:B------:R-:W-:Y:S01]  /*24d0*/  IMAD.IADD R19, R20, 0x1, R17 ;  /* 0x0000000114137824 */ /* 0x000fe200078e0211 */
[----:B------:R-:W-:Y:S02]  /*24e0*/  IABS R24, R17 ;  /* 0x0000001100187213 */ /* 0x000fe40000000000 */
[----:B------:R-:W0:Y:S01]  /*24f0*/  I2F.RP R22, R21 ;  /* 0x0000001500167306 */ /* 0x000e220000209400 */
[----:B------:R-:W-:Y:S02]  /*2500*/  IMAD R14, R14, R19, RZ ;  /* 0x000000130e0e7224 */ /* 0x000fe400078e02ff */
[----:B------:R-:W-:-:S05]  /*2510*/  IMAD.MOV R24, RZ, RZ, -R24 ;  /* 0x000000ffff187224 */ /* 0x000fca00078e0a18 */
[----:B0-----:R-:W0:Y:S02]  /*2520*/  MUFU.RCP R22, R22 ;  /* 0x0000001600167308 */ /* 0x001e240000001000 */
[----:B0-----:R-:W-:-:S06]  /*2530*/  VIADD R2, R22, 0xffffffe ;  /* 0x0ffffffe16027836 */ /* 0x001fcc0000000000 */
[----:B------:R0:W1:Y:S02]  /*2540*/  F2I.FTZ.U32.TRUNC.NTZ R3, R2 ;  /* 0x0000000200037305 */ /* 0x000064000021f000 */
[----:B0-----:R-:W-:Y:S01]  /*2550*/  IMAD.MOV.U32 R2, RZ, RZ, RZ ;  /* 0x000000ffff027224 */ /* 0x001fe200078e00ff */
[----:B-1----:R-:W-:-:S05]  /*2560*/  IADD3 R20, PT, PT, RZ, -R3, RZ ;  /* 0x80000003ff147210 */ /* 0x002fca0007ffe0ff */
[----:B------:R-:W-:Y:S01]  /*2570*/  IMAD R23, R20, R21, RZ ;  /* 0x0000001514177224 */ /* 0x000fe200078e02ff */
[----:B------:R-:W-:Y:S02]  /*2580*/  IABS R20, R14 ;  /* 0x0000000e00147213 */ /* 0x000fe40000000000 */
[----:B------:R-:W-:Y:S01]  /*2590*/  LOP3.LUT R14, R14, R17, RZ, 0x3c, !PT ;  /* 0x000000110e0e7212 */ /* 0x000fe200078e3cff */
[----:B------:R-:W-:-:S03]  /*25a0*/  IMAD.HI.U32 R3, R3, R23, R2 ;  /* 0x0000001703037227 */ /* 0x000fc600078e0002 */
[----:B------:R-:W-:Y:S01]  /*25b0*/  ISETP.GE.AND P2, PT, R14, RZ, PT ;  /* 0x000000ff0e00720c */ /* 0x000fe20003f46270 */
[----:B------:R-:W-:Y:S01]  /*25c0*/  IMAD.MOV.U32 R2, RZ, RZ, R20 ;  /* 0x000000ffff027224 */ /* 0x000fe200078e0014 */
[----:B------:R-:W-:-:S03]  /*25d0*/  MOV R20, R24 ;  /* 0x0000001800147202 */ /* 0x000fc60000000f00 */
[----:B------:R-:W-:-:S04]  /*25e0*/  IMAD.HI.U32 R3, R3, R2, RZ ;  /* 0x0000000203037227 */ /* 0x000fc800078e00ff */
[----:B------:R-:W-:-:S05]  /*25f0*/  IMAD R2, R3, R20, R2 ;  /* 0x0000001403027224 */ /* 0x000fca00078e0202 */
[----:B------:R-:W-:-:S13]  /*2600*/  ISETP.GT.U32.AND P1, PT, R21, R2, PT ;  /* 0x000000021500720c */ /* 0x000fda0003f24070 */
[----:B------:R-:W-:Y:S02]  /*2610*/  @!P1 IMAD.IADD R2, R2, 0x1, -R21 ;  /* 0x0000000102029824 */ /* 0x000fe400078e0a15 */
[----:B------:R-:W-:Y:S01]  /*2620*/  @!P1 VIADD R3, R3, 0x1 ;  /* 0x0000000103039836 */ /* 0x000fe20000000000 */
[----:B------:R-:W-:Y:S02]  /*2630*/  ISETP.NE.AND P1, PT, R17, RZ, PT ;  /* 0x000000ff1100720c */ /* 0x000fe40003f25270 */
[----:B------:R-:W-:Y:S02]  /*2640*/  ISETP.GE.U32.AND P0, PT, R2, R21, PT ;  /* 0x000000150200720c */ /* 0x000fe40003f06070 */
[----:B------:R-:W-:-:S11]  /*2650*/  PRMT R2, R15, 0x7610, R2 ;  /* 0x000076100f027816 */ /* 0x000fd60000000002 */
[----:B------:R-:W-:Y:S01]  /*2660*/  @P0 VIADD R3, R3, 0x1 ;  /* 0x0000000103030836 */ /* 0x000fe20000000000 */
[----:B------:R-:W-:-:S04]  /*2670*/  ISETP.NE.AND P0, PT, R18, 0x1, PT ;  /* 0x000000011200780c */ /* 0x000fc80003f05270 */
[----:B------:R-:W-:Y:S02]  /*2680*/  @!P2 IADD3 R3, PT, PT, -R3, RZ, RZ ;  /* 0x000000ff0303a210 */ /* 0x000fe40007ffe1ff */
[----:B------:R-:W-:-:S05]  /*2690*/  @!P1 LOP3.LUT R3, RZ, R17, RZ, 0x33, !PT ;  /* 0x00000011ff039212 */ /* 0x000fca00078e33ff */
[----:B------:R-:W-:Y:S02]  /*26a0*/  IMAD.MOV.U32 R14, RZ, RZ, R3 ;  /* 0x000000ffff0e7224 */ /* 0x000fe400078e0003 */
[----:B------:R-:W-:Y:S05]  /*26b0*/  @!P0 BRA `(.L_x_15) ;  /* 0x0000000000f48947 */ /* 0x000fea0003800000 */
[----:B------:R-:W-:Y:S02]  /*26c0*/  VIADD R20, R17, 0x1 ;  /* 0x0000000111147836 */ /* 0x000fe40000000000 */
[----:B------:R-:W-:-:S03]  /*26d0*/  IMAD R23, R14, R19, R14 ;  /* 0x000000130e177224 */ /* 0x000fc600078e020e */
[-C--:B------:R-:W-:Y:S02]  /*26e0*/  IABS R21, R20.reuse ;  /* 0x0000001400157213 */ /* 0x080fe40000000000 */
[----:B------:R-:W-:Y:S02]  /*26f0*/  IABS R14, R23 ;  /* 0x00000017000e7213 */ /* 0x000fe40000000000 */
[----:B------:R-:W0:Y:S01]  /*2700*/  I2F.RP R22, R21 ;  /* 0x0000001500167306 */ /* 0x000e220000209400 */
[----:B------:R-:W-:-:S04]  /*2710*/  LOP3.LUT R23, R23, R20, RZ, 0x3c, !PT ;  /* 0x0000001417177212 */ /* 0x000fc800078e3cff */
[----:B------:R-:W-:-:S03]  /*2720*/  ISETP.GE.AND P2, PT, R23, RZ, PT ;  /* 0x000000ff1700720c */ /* 0x000fc60003f46270 */
[----:B0-----:R-:W0:Y:S02]  /*2730*/  MUFU.RCP R22, R22 ;  /* 0x0000001600167308 */ /* 0x001e240000001000 */
[----:B0-----:R-:W-:-:S06]  /*2740*/  VIADD R2, R22, 0xffffffe ;  /* 0x0ffffffe16027836 */ /* 0x001fcc0000000000 */
[----:B------:R0:W1:Y:S02]  /*2750*/  F2I.FTZ.U32.TRUNC.NTZ R3, R2 ;  /* 0x0000000200037305 */ /* 0x000064000021f000 */
[----:B0-----:R-:W-:Y:S01]  /*2760*/  IMAD.MOV.U32 R2, RZ, RZ, RZ ;  /* 0x000000ffff027224 */ /* 0x001fe200078e00ff */
[----:B-1----:R-:W-:-:S05]  /*2770*/  IADD3 R24, PT, PT, RZ, -R3, RZ ;  /* 0x80000003ff187210 */ /* 0x002fca0007ffe0ff */
[----:B------:R-:W-:Y:S01]  /*2780*/  IMAD R25, R24, R21, RZ ;  /* 0x0000001518197224 */ /* 0x000fe200078e02ff */
[----:B------:R-:W-:-:S03]  /*2790*/  IABS R24, R20 ;  /* 0x0000001400187213 */ /* 0x000fc60000000000 */
[----:B------:R-:W-:-:S04]  /*27a0*/  IMAD.HI.U32 R3, R3, R25, R2 ;  /* 0x0000001903037227 */ /* 0x000fc800078e0002 */
[----:B------:R-:W-:Y:S02]  /*27b0*/  IMAD.MOV R2, RZ, RZ, -R24 ;  /* 0x000000ffff027224 */ /* 0x000fe400078e0a18 */
[----:B------:R-:W-:-:S04]  /*27c0*/  IMAD.HI.U32 R3, R3, R14, RZ ;  /* 0x0000000e03037227 */ /* 0x000fc800078e00ff */
[----:B------:R-:W-:-:S05]  /*27d0*/  IMAD R2, R3, R2, R14 ;  /* 0x0000000203027224 */ /* 0x000fca00078e020e */
[----:B------:R-:W-:-:S13]  /*27e0*/  ISETP.GT.U32.AND P1, PT, R21, R2, PT ;  /* 0x000000021500720c */ /* 0x000fda0003f24070 */
[----:B------:R-:W-:Y:S01]  /*27f0*/  @!P1 IMAD.IADD R2, R2, 0x1, -R21 ;  /* 0x0000000102029824 */ /* 0x000fe200078e0a15 */
[----:B------:R-:W-:Y:S02]  /*2800*/  @!P1 IADD3 R3, PT, PT, R3, 0x1, RZ ;  /* 0x0000000103039810 */ /* 0x000fe40007ffe0ff */
[----:B------:R-:W-:Y:S02]  /*2810*/  ISETP.NE.AND P1, PT, R20, RZ, PT ;  /* 0x000000ff1400720c */ /* 0x000fe40003f25270 */
[----:B------:R-:W-:Y:S02]  /*2820*/  ISETP.GE.U32.AND P0, PT, R2, R21, PT ;  /* 0x000000150200720c */ /* 0x000fe40003f06070 */
[----:B------:R-:W-:-:S11]  /*2830*/  PRMT R2, R15, 0x7610, R2 ;  /* 0x000076100f027816 */ /* 0x000fd60000000002 */
[----:B------:R-:W-:Y:S01]  /*2840*/  @P0 VIADD R3, R3, 0x1 ;  /* 0x0000000103030836 */ /* 0x000fe20000000000 */
[----:B------:R-:W-:-:S03]  /*2850*/  ISETP.NE.AND P0, PT, R18, 0x2, PT ;  /* 0x000000021200780c */ /* 0x000fc60003f05270 */
[----:B------:R-:W-:Y:S01]  /*2860*/  @!P2 IMAD.MOV R3, RZ, RZ, -R3 ;  /* 0x000000ffff03a224 */ /* 0x000fe200078e0a03 */
[----:B------:R-:W-:-:S05]  /*2870*/  @!P1 LOP3.LUT R3, RZ, R20, RZ, 0x33, !PT ;  /* 0x00000014ff039212 */ /* 0x000fca00078e33ff */
[----:B------:R-:W-:-:S04]  /*2880*/  IMAD.MOV.U32 R14, RZ, RZ, R3 ;  /* 0x000000ffff0e7224 */ /* 0x000fc800078e0003 */
[----:B------:R-:W-:Y:S05]  /*2890*/  @!P0 BRA `(.L_x_15) ;  /* 0x00000000007c8947 */ /* 0x000fea0003800000 */
[----:B------:R-:W-:Y:S01]  /*28a0*/  IADD3 R17, PT, PT, R17, 0x2, RZ ;  /* 0x0000000211117810 */ /* 0x000fe20007ffe0ff */
[----:B------:R-:W-:-:S03]  /*28b0*/  VIADD R19, R19, 0x2 ;  /* 0x0000000213137836 */ /* 0x000fc60000000000 */
[----:B------:R-:W-:Y:S01]  /*28c0*/  IABS R18, R17 ;  /* 0x0000001100127213 */ /* 0x000fe20000000000 */
[----:B------:R-:W-:Y:S01]  /*28d0*/  IMAD R14, R14, R19, RZ ;  /* 0x000000130e0e7224 */ /* 0x000fe200078e02ff */
[----:B------:R-:W-:Y:S02]  /*28e0*/  IABS R22, R17 ;  /* 0x0000001100167213 */ /* 0x000fe40000000000 */
[----:B------:R-:W0:Y:S02]  /*28f0*/  I2F.RP R20, R18 ;  /* 0x0000001200147306 */ /* 0x000e240000209400 */
[----:B------:R-:W-:-:S06]  /*2900*/  IADD3 R22, PT, PT, RZ, -R22, RZ ;  /* 0x80000016ff167210 */ /* 0x000fcc0007ffe0ff */
[----:B0-----:R-:W0:Y:S02]  /*2910*/  MUFU.RCP R20, R20 ;  /* 0x0000001400147308 */ /* 0x001e240000001000 */
[----:B0-----:R-:W-:-:S06]  /*2920*/  VIADD R2, R20, 0xffffffe ;  /* 0x0ffffffe14027836 */ /* 0x001fcc0000000000 */
[----:B------:R0:W1:Y:S02]  /*2930*/  F2I.FTZ.U32.TRUNC.NTZ R3, R2 ;  /* 0x0000000200037305 */ /* 0x000064000021f000 */
[----:B0-----:R-:W-:Y:S02]  /*2940*/  IMAD.MOV.U32 R2, RZ, RZ, RZ ;  /* 0x000000ffff027224 */ /* 0x001fe400078e00ff */
[----:B-1----:R-:W-:-:S04]  /*2950*/  IMAD.MOV R21, RZ, RZ, -R3 ;  /* 0x000000ffff157224 */ /* 0x002fc800078e0a03 */
[----:B------:R-:W-:Y:S01]  /*2960*/  IMAD R19, R21, R18, RZ ;  /* 0x0000001215137224 */ /* 0x000fe200078e02ff */
[----:B------:R-:W-:Y:S02]  /*2970*/  IABS R21, R14 ;  /* 0x0000000e00157213 */ /* 0x000fe40000000000 */
[----:B------:R-:W-:Y:S01]  /*2980*/  LOP3.LUT R14, R14, R17, RZ, 0x3c, !PT ;  /* 0x000000110e0e7212 */ /* 0x000fe200078e3cff */
[----:B------:R-:W-:-:S03]  /*2990*/  IMAD.HI.U32 R3, R3, R19, R2 ;  /* 0x0000001303037227 */ /* 0x000fc600078e0002 */
[----:B------:R-:W-:Y:S01]  /*29a0*/  ISETP.GE.AND P2, PT, R14, RZ, PT ;  /* 0x000000ff0e00720c */ /* 0x000fe20003f46270 */
[----:B------:R-:W-:Y:S02]  /*29b0*/  IMAD.MOV.U32 R2, RZ, RZ, R21 ;  /* 0x000000ffff027224 */ /* 0x000fe400078e0015 */
[----:B------:R-:W-:Y:S02]  /*29c0*/  IMAD.MOV.U32 R19, RZ, RZ, R22 ;  /* 0x000000ffff137224 */ /* 0x000fe400078e0016 */
[----:B------:R-:W-:-:S04]  /*29d0*/  IMAD.HI.U32 R3, R3, R2, RZ ;  /* 0x0000000203037227 */ /* 0x000fc800078e00ff */
[--C-:B------:R-:W-:Y:S01]  /*29e0*/  IMAD R19, R3, R19, R2.reuse ;  /* 0x0000001303137224 */ /* 0x100fe200078e0202 */
[----:B------:R-:W-:-:S04]  /*29f0*/  PRMT R2, R15, 0x7610, R2 ;  /* 0x000076100f027816 */ /* 0x000fc80000000002 */
[----:B------:R-:W-:-:S13]  /*2a00*/  ISETP.GT.U32.AND P1, PT, R18, R19, PT ;  /* 0x000000131200720c */ /* 0x000fda0003f24070 */
[-C--:B------:R-:W-:Y:S01]  /*2a10*/  @!P1 IADD3 R19, PT, PT, R19, -R18.reuse, RZ ;  /* 0x8000001213139210 */ /* 0x080fe20007ffe0ff */
[----:B------:R-:W-:Y:S01]  /*2a20*/  @!P1 VIADD R3, R3, 0x1 ;  /* 0x0000000103039836 */ /* 0x000fe20000000000 */
[----:B------:R-:W-:Y:S02]  /*2a30*/  ISETP.NE.AND P1, PT, R17, RZ, PT ;  /* 0x000000ff1100720c */ /* 0x000fe40003f25270 */
[----:B------:R-:W-:-:S13]  /*2a40*/  ISETP.GE.U32.AND P0, PT, R19, R18, PT ;  /* 0x000000121300720c */ /* 0x000fda0003f06070 */
[----:B------:R-:W-:-:S04]  /*2a50*/  @P0 VIADD R3, R3, 0x1 ;  /* 0x0000000103030836 */ /* 0x000fc80000000000 */
[----:B------:R-:W-:Y:S01]  /*2a60*/  @!P2 IMAD.MOV R3, RZ, RZ, -R3 ;  /* 0x000000ffff03a224 */ /* 0x000fe200078e0a03 */
[----:B------:R-:W-:-:S04]  /*2a70*/  @!P1 LOP3.LUT R3, RZ, R17, RZ, 0x33, !PT ;  /* 0x00000011ff039212 */ /* 0x000fc800078e33ff */
[----:B------:R-:W-:-:S07]  /*2a80*/  MOV R14, R3 ;  /* 0x00000003000e7202 */ /* 0x000fce0000000f00 */
.L_x_15:
[----:B------:R-:W-:Y:S05]  /*2a90*/  BSYNC.RECONVERGENT B1 ;  /* 0x0000000000017941 */ /* 0x000fea0003800200 */
.L_x_14:
[----:B------:R-:W-:Y:S05]  /*2aa0*/  BRA `(.L_x_19) ;  /* 0xffffffe000847947 */ /* 0x000fea000383ffff */
.L_x_13:
[----:B------:R-:W-:Y:S05]  /*2ab0*/  BSYNC.RECONVERGENT B0 ;  /* 0x0000000000007941 */ /* 0x000fea0003800200 */
.L_x_4:
[----:B------:R-:W-:Y:S01]  /*2ac0*/  BSSY.RECONVERGENT B0, `(.L_x_20) ;  /* 0x00001ea000007945 */ /* 0x000fe20003800200 */
[----:B------:R-:W-:Y:S01]  /*2ad0*/  IMAD.U32 R3, RZ, RZ, UR6 ;  /* 0x00000006ff037e24 */ /* 0x000fe2000f8e00ff */
[----:B------:R-:W-:Y:S01]  /*2ae0*/  PRMT R2, RZ, 0x7610, R2 ;  /* 0x00007610ff027816 */ /* 0x000fe20000000002 */
[----:B------:R-:W-:Y:S02]  /*2af0*/  IMAD.MOV.U32 R15, RZ, RZ, RZ ;  /* 0x000000ffff0f7224 */ /* 0x000fe400078e00ff */
[----:B------:R-:W-:-:S07]  /*2b00*/  IMAD.MOV.U32 R0, RZ, RZ, RZ ;  /* 0x000000ffff007224 */ /* 0x000fce00078e00ff */
.L_x_35:
[----:B------:R-:W-:Y:S01]  /*2b10*/  BSSY.RECONVERGENT B1, `(.L_x_21) ;  /* 0x00000e7000017945 */ /* 0x000fe20003800200 */
.L_x_28:
[-C--:B------:R-:W-:Y:S02]  /*2b20*/  ISETP.GE.AND P0, PT, R8, R9.reuse, PT ;  /* 0x000000090800720c */ /* 0x080fe40003f06270 */
[----:B------:R-:W-:-:S11]  /*2b30*/  MOV R11, R9 ;  /* 0x00000009000b7202 */ /* 0x000fd60000000f00 */
        /* <DEDUP_REMOVED lines=25> */
.L_x_27:
[-C--:B------:R-:W-:Y:S01]  /*2cd0*/  IABS R20, R14.reuse ;  /* 0x0000000e00147213 */ /* 0x080fe20000000000 */
[----:B------:R-:W-:Y:S01]  /*2ce0*/  IMAD.IADD R17, R15, 0x1, R14 ;  /* 0x000000010f117824 */ /* 0x000fe200078e020e */
[----:B------:R-:W-:Y:S01]  /*2cf0*/  IABS R24, R14 ;  /* 0x0000000e00187213 */ /* 0x000fe20000000000 */
[----:B------:R-:W-:Y:S01]  /*2d00*/  VIADD R18, R14, 0x1 ;  /* 0x000000010e127836 */ /* 0x000fe20000000000 */
[----:B------:R-:W0:Y:S01]  /*2d10*/  I2F.RP R22, R20 ;  /* 0x0000001400167306 */ /* 0x000e220000209400 */
[----:B------:R-:W-:Y:S01]  /*2d20*/  IMAD R23, R17, R12, RZ ;  /* 0x0000000c11177224 */ /* 0x000fe200078e02ff */
[----:B------:R-:W-:Y:S01]  /*2d30*/  MOV R12, RZ ;  /* 0x000000ff000c7202 */ /* 0x000fe20000000f00 */
[----:B------:R-:W-:Y:S01]  /*2d40*/  IMAD.MOV R24, RZ, RZ, -R24 ;  /* 0x000000ffff187224 */ /* 0x000fe200078e0a18 */
[----:B------:R-:W-:-:S04]  /*2d50*/  IABS R21, R18 ;  /* 0x0000001200157213 */ /* 0x000fc80000000000 */
[----:B0-----:R-:W0:Y:S02]  /*2d60*/  MUFU.RCP R22, R22 ;  /* 0x0000001600167308 */ /* 0x001e240000001000 */
[----:B0-----:R-:W-:-:S06]  /*2d70*/  IADD3 R13, PT, PT, R22, 0xffffffe, RZ ;  /* 0x0ffffffe160d7810 */ /* 0x001fcc0007ffe0ff */
[----:B------:R-:W0:Y:S08]  /*2d80*/  I2F.RP R22, R21 ;  /* 0x0000001500167306 */ /* 0x000e300000209400 */
[----:B------:R-:W1:Y:S08]  /*2d90*/  F2I.FTZ.U32.TRUNC.NTZ R13, R13 ;  /* 0x0000000d000d7305 */ /* 0x000e70000021f000 */
[----:B0-----:R-:W0:Y:S01]  /*2da0*/  MUFU.RCP R22, R22 ;  /* 0x0000001600167308 */ /* 0x001e220000001000 */
[----:B-1----:R-:W-:-:S04]  /*2db0*/  IMAD.MOV R25, RZ, RZ, -R13 ;  /* 0x000000ffff197224 */ /* 0x002fc800078e0a0d */
[----:B------:R-:W-:-:S04]  /*2dc0*/  IMAD R25, R25, R20, RZ ;  /* 0x0000001419197224 */ /* 0x000fc800078e02ff */
[----:B------:R-:W-:Y:S01]  /*2dd0*/  IMAD.HI.U32 R12, R13, R25, R12 ;  /* 0x000000190d0c7227 */ /* 0x000fe200078e000c */
[----:B------:R-:W-:Y:S02]  /*2de0*/  IABS R13, R23 ;  /* 0x00000017000d7213 */ /* 0x000fe40000000000 */
[----:B------:R-:W-:-:S03]  /*2df0*/  LOP3.LUT R23, R23, R14, RZ, 0x3c, !PT ;  /* 0x0000000e17177212 */ /* 0x000fc600078e3cff */
[----:B------:R-:W-:Y:S01]  /*2e00*/  IMAD.HI.U32 R12, R12, R13, RZ ;  /* 0x0000000d0c0c7227 */ /* 0x000fe200078e00ff */
[----:B------:R-:W-:-:S03]  /*2e10*/  ISETP.GE.AND P2, PT, R23, RZ, PT ;  /* 0x000000ff1700720c */ /* 0x000fc60003f46270 */
[----:B------:R-:W-:Y:S02]  /*2e20*/  IMAD R13, R12, R24, R13 ;  /* 0x000000180c0d7224 */ /* 0x000fe400078e020d */
[----:B0-----:R-:W-:-:S03]  /*2e30*/  VIADD R24, R22, 0xffffffe ;  /* 0x0ffffffe16187836 */ /* 0x001fc60000000000 */
[----:B------:R-:W-:-:S13]  /*2e40*/  ISETP.GT.U32.AND P3, PT, R20, R13, PT ;  /* 0x0000000d1400720c */ /* 0x000fda0003f64070 */
[----:B------:R-:W-:Y:S01]  /*2e50*/  @!P3 IMAD.IADD R13, R13, 0x1, -R20 ;  /* 0x000000010d0db824 */ /* 0x000fe200078e0a14 */
[----:B------:R-:W-:Y:S02]  /*2e60*/  @!P3 IADD3 R12, PT, PT, R12, 0x1, RZ ;  /* 0x000000010c0cb810 */ /* 0x000fe40007ffe0ff */
[C---:B------:R-:W-:Y:S02]  /*2e70*/  ISETP.NE.AND P3, PT, R14.reuse, RZ, PT ;  /* 0x000000ff0e00720c */ /* 0x040fe40003f65270 */
[----:B------:R-:W-:Y:S02]  /*2e80*/  ISETP.GE.U32.AND P1, PT, R13, R20, PT ;  /* 0x000000140d00720c */ /* 0x000fe40003f26070 */
[----:B------:R-:W0:Y:S01]  /*2e90*/  F2I.FTZ.U32.TRUNC.NTZ R13, R24 ;  /* 0x00000018000d7305 */ /* 0x000e22000021f000 */
[----:B------:R-:W-:-:S10]  /*2ea0*/  IADD3 R20, PT, PT, R14, 0x2, RZ ;  /* 0x000000020e147810 */ /* 0x000fd40007ffe0ff */
[----:B------:R-:W-:-:S04]  /*2eb0*/  @P1 VIADD R12, R12, 0x1 ;  /* 0x000000010c0c1836 */ /* 0x000fc80000000000 */
[----:B------:R-:W-:Y:S01]  /*2ec0*/  @!P2 IMAD.MOV R12, RZ, RZ, -R12 ;  /* 0x000000ffff0ca224 */ /* 0x000fe200078e0a0c */
[----:B------:R-:W-:Y:S01]  /*2ed0*/  @!P3 LOP3.LUT R12, RZ, R14, RZ, 0x33, !PT ;  /* 0x0000000eff0cb212 */ /* 0x000fe200078e33ff */
[----:B0-----:R-:W-:-:S04]  /*2ee0*/  IMAD.MOV R22, RZ, RZ, -R13 ;  /* 0x000000ffff167224 */ /* 0x001fc800078e0a0d */
[----:B------:R-:W-:Y:S02]  /*2ef0*/  IMAD R23, R17, R12, R12 ;  /* 0x0000000c11177224 */ /* 0x000fe400078e020c */
[----:B------:R-:W-:Y:S01]  /*2f00*/  IMAD R25, R22, R21, RZ ;  /* 0x0000001516197224 */ /* 0x000fe200078e02ff */
[----:B------:R-:W-:Y:S01]  /*2f10*/  IABS R22, R20 ;  /* 0x0000001400167213 */ /* 0x000fe20000000000 */
[----:B------:R-:W-:-:S03]  /*2f20*/  IMAD.MOV.U32 R12, RZ, RZ, RZ ;  /* 0x000000ffff0c7224 */ /* 0x000fc600078e00ff */
[----:B------:R-:W0:Y:S01]  /*2f30*/  I2F.RP R24, R22 ;  /* 0x0000001600187306 */ /* 0x000e220000209400 */
        /* <DEDUP_REMOVED lines=8> */
[----:B0-----:R-:W0:Y:S01]  /*2fc0*/  MUFU.RCP R24, R24 ;  /* 0x0000001800187308 */ /* 0x001e220000001000 */
[----:B------:R-:W-:-:S03]  /*2fd0*/  VIADD R23, R17, 0x2 ;  /* 0x0000000211177836 */ /* 0x000fc60000000000 */
[----:B------:R-:W-:Y:S01]  /*2fe0*/  ISETP.GT.U32.AND P3, PT, R21, R26, PT ;  /* 0x0000001a1500720c */ /* 0x000fe20003f64070 */
[----:B------:R-:W-:-:S12]  /*2ff0*/  VIADD R17, R17, 0x3 ;  /* 0x0000000311117836 */ /* 0x000fd80000000000 */
[----:B------:R-:W-:Y:S01]  /*3000*/  @!P3 IMAD.IADD R26, R26, 0x1, -R21 ;  /* 0x000000011a1ab824 */ /* 0x000fe200078e0a15 */
[----:B0-----:R-:W-:Y:S01]  /*3010*/  IADD3 R13, PT, PT, R24, 0xffffffe, RZ ;  /* 0x0ffffffe180d7810 */ /* 0x001fe20007ffe0ff */
[----:B------:R-:W-:Y:S01]  /*3020*/  @!P3 VIADD R12, R12, 0x1 ;  /* 0x000000010c0cb836 */ /* 0x000fe20000000000 */
[----:B------:R-:W-:Y:S02]  /*3030*/  ISETP.NE.AND P3, PT, R18, RZ, PT ;  /* 0x000000ff1200720c */ /* 0x000fe40003f65270 */
[----:B------:R-:W-:Y:S01]  /*3040*/  ISETP.GE.U32.AND P1, PT, R26, R21, PT ;  /* 0x000000151a00720c */ /* 0x000fe20003f26070 */
[C---:B------:R-:W-:Y:S01]  /*3050*/  VIADD R21, R14.reuse, 0x3 ;  /* 0x000000030e157836 */ /* 0x040fe20000000000 */
[----:B------:R-:W0:Y:S01]  /*3060*/  F2I.FTZ.U32.TRUNC.NTZ R13, R13 ;  /* 0x0000000d000d7305 */ /* 0x000e22000021f000 */
[----:B------:R-:W-:Y:S02]  /*3070*/  IABS R24, R20 ;  /* 0x0000001400187213 */ /* 0x000fe40000000000 */
[----:B------:R-:W-:-:S08]  /*3080*/  IADD3 R14, PT, PT, R14, 0x4, RZ ;  /* 0x000000040e0e7810 */ /* 0x000fd00007ffe0ff */
[----:B------:R-:W-:Y:S02]  /*3090*/  @P1 VIADD R12, R12, 0x1 ;  /* 0x000000010c0c1836 */ /* 0x000fe40000000000 */
[----:B0-----:R-:W-:-:S03]  /*30a0*/  IMAD.MOV R25, RZ, RZ, -R13 ;  /* 0x000000ffff197224 */ /* 0x001fc600078e0a0d */
[----:B------:R-:W-:Y:S02]  /*30b0*/  @!P2 IADD3 R12, PT, PT, -R12, RZ, RZ ;  /* 0x000000ff0c0ca210 */ /* 0x000fe40007ffe1ff */
[----:B------:R-:W-:Y:S01]  /*30c0*/  @!P3 LOP3.LUT R12, RZ, R18, RZ, 0x33, !PT ;  /* 0x00000012ff0cb212 */ /* 0x000fe200078e33ff */
[----:B------:R-:W-:Y:S01]  /*30d0*/  IMAD R25, R25, R22, RZ ;  /* 0x0000001619197224 */ /* 0x000fe200078e02ff */
[----:B------:R-:W-:-:S03]  /*30e0*/  IABS R18, R21 ;  /* 0x0000001500127213 */ /* 0x000fc60000000000 */
[----:B------:R-:W-:Y:S02]  /*30f0*/  IMAD R23, R12, R23, RZ ;  /* 0x000000170c177224 */ /* 0x000fe400078e02ff */
[----:B------:R-:W-:-:S04]  /*3100*/  IMAD.MOV.U32 R12, RZ, RZ, RZ ;  /* 0x000000ffff0c7224 */ /* 0x000fc800078e00ff */
[----:B------:R-:W-:Y:S01]  /*3110*/  IMAD.HI.U32 R12, R13, R25, R12 ;  /* 0x000000190d0c7227 */ /* 0x000fe200078e000c */
[----:B------:R-:W-:Y:S02]  /*3120*/  IABS R13, R23 ;  /* 0x00000017000d7213 */ /* 0x000fe40000000000 */
[----:B------:R-:W-:Y:S02]  /*3130*/  IADD3 R25, PT, PT, RZ, -R24, RZ ;  /* 0x80000018ff197210 */ /* 0x000fe40007ffe0ff */
[----:B------:R-:W0:Y:S01]  /*3140*/  I2F.RP R24, R18 ;  /* 0x0000001200187306 */ /* 0x000e220000209400 */
[----:B------:R-:W-:Y:S01]  /*3150*/  IMAD.HI.U32 R12, R12, R13, RZ ;  /* 0x0000000d0c0c7227 */ /* 0x000fe200078e00ff */
[----:B------:R-:W-:-:S03]  /*3160*/  LOP3.LUT R23, R23, R20, RZ, 0x3c, !PT ;  /* 0x0000001417177212 */ /* 0x000fc600078e3cff */
[----:B------:R-:W-:Y:S01]  /*3170*/  IMAD R13, R12, R25, R13 ;  /* 0x000000190c0d7224 */ /* 0x000fe200078e020d */
[----:B------:R-:W-:-:S04]  /*3180*/  ISETP.GE.AND P2, PT, R23, RZ, PT ;  /* 0x000000ff1700720c */ /* 0x000fc80003f46270 */
[----:B------:R-:W-:Y:S01]  /*3190*/  ISETP.GT.U32.AND P3, PT, R22, R13, PT ;  /* 0x0000000d1600720c */ /* 0x000fe20003f64070 */
[----:B0-----:R-:W0:-:S12]  /*31a0*/  MUFU.RCP R24, R24 ;  /* 0x0000001800187308 */ /* 0x001e180000001000 */
[----:B------:R-:W-:Y:S02]  /*31b0*/  @!P3 IMAD.IADD R13, R13, 0x1, -R22 ;  /* 0x000000010d0db824 */ /* 0x000fe400078e0a16 */
[----:B------:R-:W-:Y:S01]  /*31c0*/  @!P3 VIADD R12, R12, 0x1 ;  /* 0x000000010c0cb836 */ /* 0x000fe20000000000 */
[----:B------:R-:W-:Y:S02]  /*31d0*/  ISETP.NE.AND P3, PT, R20, RZ, PT ;  /* 0x000000ff1400720c */ /* 0x000fe40003f65270 */
[----:B------:R-:W-:Y:S01]  /*31e0*/  ISETP.GE.U32.AND P1, PT, R13, R22, PT ;  /* 0x000000160d00720c */ /* 0x000fe20003f26070 */
[----:B0-----:R-:W-:-:S06]  /*31f0*/  VIADD R13, R24, 0xffffffe ;  /* 0x0ffffffe180d7836 */ /* 0x001fcc0000000000 */
[----:B------:R-:W0:Y:S06]  /*3200*/  F2I.FTZ.U32.TRUNC.NTZ R13, R13 ;  /* 0x0000000d000d7305 */ /* 0x000e2c000021f000 */
[----:B------:R-:W-:-:S05]  /*3210*/  @P1 IADD3 R12, PT, PT, R12, 0x1, RZ ;  /* 0x000000010c0c1810 */ /* 0x000fca0007ffe0ff */
[----:B------:R-:W-:Y:S01]  /*3220*/  @!P2 IMAD.MOV R12, RZ, RZ, -R12 ;  /* 0x000000ffff0ca224 */ /* 0x000fe200078e0a0c */
[----:B------:R-:W-:-:S05]  /*3230*/  @!P3 LOP3.LUT R12, RZ, R20, RZ, 0x33, !PT ;  /* 0x00000014ff0cb212 */ /* 0x000fca00078e33ff */
[----:B------:R-:W-:Y:S01]  /*3240*/  IMAD R20, R12, R17, RZ ;  /* 0x000000110c147224 */ /* 0x000fe200078e02ff */
[----:B------:R-:W-:Y:S01]  /*3250*/  IABS R12, R21 ;  /* 0x00000015000c7213 */ /* 0x000fe20000000000 */
[----:B0-----:R-:W-:-:S03]  /*3260*/  IMAD.MOV R23, RZ, RZ, -R13 ;  /* 0x000000ffff177224 */ /* 0x001fc600078e0a0d */
[----:B------:R-:W-:Y:S01]  /*3270*/  IABS R22, R20 ;  /* 0x0000001400167213 */ /* 0x000fe20000000000 */
[----:B------:R-:W-:Y:S01]  /*3280*/  IMAD R17, R23, R18, RZ ;  /* 0x0000001217117224 */ /* 0x000fe200078e02ff */
[----:B------:R-:W-:Y:S01]  /*3290*/  IADD3 R23, PT, PT, RZ, -R12, RZ ;  /* 0x8000000cff177210 */ /* 0x000fe20007ffe0ff */
[----:B------:R-:W-:Y:S01]  /*32a0*/  IMAD.MOV.U32 R12, RZ, RZ, RZ ;  /* 0x000000ffff0c7224 */ /* 0x000fe200078e00ff */
[----:B------:R-:W-:-:S03]  /*32b0*/  LOP3.LUT R20, R20, R21, RZ, 0x3c, !PT ;  /* 0x0000001514147212 */ /* 0x000fc600078e3cff */
[----:B------:R-:W-:Y:S01]  /*32c0*/  IMAD.HI.U32 R12, R13, R17, R12 ;  /* 0x000000110d0c7227 */ /* 0x000fe200078e000c */
[----:B------:R-:W-:-:S03]  /*32d0*/  ISETP.GE.AND P2, PT, R20, RZ, PT ;  /* 0x000000ff1400720c */ /* 0x000fc60003f46270 */
[----:B------:R-:W-:Y:S02]  /*32e0*/  IMAD.MOV.U32 R13, RZ, RZ, R22 ;  /* 0x000000ffff0d7224 */ /* 0x000fe400078e0016 */
[----:B------:R-:W-:Y:S02]  /*32f0*/  IMAD.MOV.U32 R17, RZ, RZ, R23 ;  /* 0x000000ffff117224 */ /* 0x000fe400078e0017 */
[----:B------:R-:W-:-:S04]  /*3300*/  IMAD.HI.U32 R12, R12, R13, RZ ;  /* 0x0000000d0c0c7227 */ /* 0x000fc800078e00ff */
        /* <DEDUP_REMOVED lines=9> */
[----:B------:R-:W-:-:S09]  /*33a0*/  @!P3 LOP3.LUT R12, RZ, R21, RZ, 0x33, !PT ;  /* 0x00000015ff0cb212 */ /* 0x000fd200078e33ff */
[----:B------:R-:W-:Y:S05]  /*33b0*/  @P1 BRA `(.L_x_27) ;  /* 0xfffffff800441947 */ /* 0x000fea000383ffff */
.L_x_26:
[----:B------:R-:W-:Y:S05]  /*33c0*/  BSYNC.RECONVERGENT B3 ;  /* 0x0000000000037941 */ /* 0x000fea0003800200 */
.L_x_25:
[----:B------:R-:W-:Y:S05]  /*33d0*/  @!P0 BRA `(.L_x_24) ;  /* 0x0000000400588947 */ /* 0x000fea0003800000 */
[----:B------:R-:W-:Y:S01]  /*33e0*/  IABS R16, R14 ;  /* 0x0000000e00107213 */ /* 0x000fe20000000000 */
[----:B------:R-:W-:-:S03]  /*33f0*/  IMAD.IADD R15, R15, 0x1, R14 ;  /* 0x000000010f0f7824 */ /* 0x000fc600078e020e */
[----:B------:R-:W0:Y:S01]  /*3400*/  I2F.RP R18, R16 ;  /* 0x0000001000127306 */ /* 0x000e220000209400 */
[----:B------:R-:W-:Y:S01]  /*3410*/  IMAD R17, R12, R15, RZ ;  /* 0x0000000f0c117224 */ /* 0x000fe200078e02ff */
[----:B------:R-:W-:-:S04]  /*3420*/  IABS R12, R14 ;  /* 0x0000000e000c7213 */ /* 0x000fc80000000000 */
[----:B------:R-:W-:Y:S02]  /*3430*/  IABS R20, R17 ;  /* 0x0000001100147213 */ /* 0x000fe40000000000 */
[----:B------:R-:W-:-:S04]  /*3440*/  LOP3.LUT R17, R17, R14, RZ, 0x3c, !PT ;  /* 0x0000000e11117212 */ /* 0x000fc800078e3cff */
[----:B------:R-:W-:Y:S01]  /*3450*/  ISETP.GE.AND P2, PT, R17, RZ, PT ;  /* 0x000000ff1100720c */ /* 0x000fe20003f46270 */
[----:B0-----:R-:W0:Y:S02]  /*3460*/  MUFU.RCP R18, R18 ;  /* 0x0000001200127308 */ /* 0x001e240000001000 */
[----:B0-----:R-:W-:Y:S01]  /*3470*/  VIADD R13, R18, 0xffffffe ;  /* 0x0ffffffe120d7836 */ /* 0x001fe20000000000 */
[----:B------:R-:W-:Y:S01]  /*3480*/  IADD3 R18, PT, PT, RZ, -R12, RZ ;  /* 0x8000000cff127210 */ /* 0x000fe20007ffe0ff */
[----:B------:R-:W-:-:S04]  /*3490*/  IMAD.MOV.U32 R12, RZ, RZ, RZ ;  /* 0x000000ffff0c7224 */ /* 0x000fc800078e00ff */
        /* <DEDUP_REMOVED lines=25> */
[----:B0-----:R-:W-:-:S06]  /*3630*/  IADD3 R13, PT, PT, R18, 0xffffffe, RZ ;  /* 0x0ffffffe120d7810 */ /* 0x001fcc0007ffe0ff */
[----:B------:R-:W0:Y:S02]  /*3640*/  F2I.FTZ.U32.TRUNC.NTZ R13, R13 ;  /* 0x0000000d000d7305 */ /* 0x000e24000021f000 */
[----:B0-----:R-:W-:-:S04]  /*3650*/  IMAD.MOV R20, RZ, RZ, -R13 ;  /* 0x000000ffff147224 */ /* 0x001fc800078e0a0d */
[----:B------:R-:W-:Y:S01]  /*3660*/  IMAD.MOV.U32 R12, RZ, RZ, R20 ;  /* 0x000000ffff0c7224 */ /* 0x000fe200078e0014 */
[----:B------:R-:W-:-:S03]  /*3670*/  IABS R20, R16 ;  /* 0x0000001000147213 */ /* 0x000fc60000000000 */
[----:B------:R-:W-:Y:S01]  /*3680*/  IMAD R23, R12, R17, RZ ;  /* 0x000000110c177224 */ /* 0x000fe200078e02ff */
[----:B------:R-:W-:Y:S01]  /*3690*/  IADD3 R18, PT, PT, RZ, -R20, RZ ;  /* 0x80000014ff127210 */ /* 0x000fe20007ffe0ff */
[----:B------:R-:W-:-:S04]  /*36a0*/  IMAD.MOV.U32 R12, RZ, RZ, RZ ;  /* 0x000000ffff0c7224 */ /* 0x000fc800078e00ff */
[----:B------:R-:W-:-:S06]  /*36b0*/  IMAD.HI.U32 R12, R13, R23, R12 ;  /* 0x000000170d0c7227 */ /* 0x000fcc00078e000c */
        /* <DEDUP_REMOVED lines=8> */
[----:B------:R-:W-:-:S04]  /*3740*/  ISETP.NE.AND P0, PT, R19, 0x2, PT ;  /* 0x000000021300780c */ /* 0x000fc80003f05270 */
[----:B------:R-:W-:Y:S02]  /*3750*/  @!P2 IADD3 R12, PT, PT, -R12, RZ, RZ ;  /* 0x000000ff0c0ca210 */ /* 0x000fe40007ffe1ff */
[----:B------:R-:W-:-:S07]  /*3760*/  @!P1 LOP3.LUT R12, RZ, R16, RZ, 0x33, !PT ;  /* 0x00000010ff0c9212 */ /* 0x000fce00078e33ff */
[----:B------:R-:W-:Y:S05]  /*3770*/  @!P0 BRA `(.L_x_24) ;  /* 0x0000000000708947 */ /* 0x000fea0003800000 */
[----:B------:R-:W-:Y:S02]  /*3780*/  VIADD R14, R14, 0x2 ;  /* 0x000000020e0e7836 */ /* 0x000fe40000000000 */
[----:B------:R-:W-:-:S03]  /*3790*/  VIADD R15, R15, 0x2 ;  /* 0x000000020f0f7836 */ /* 0x000fc60000000000 */
[-C--:B------:R-:W-:Y:S01]  /*37a0*/  IABS R16, R14.reuse ;  /* 0x0000000e00107213 */ /* 0x080fe20000000000 */
[----:B------:R-:W-:Y:S01]  /*37b0*/  IMAD R15, R12, R15, RZ ;  /* 0x0000000f0c0f7224 */ /* 0x000fe200078e02ff */
[-C--:B------:R-:W-:Y:S02]  /*37c0*/  IABS R12, R14.reuse ;  /* 0x0000000e000c7213 */ /* 0x080fe40000000000 */
[----:B------:R-:W0:Y:S02]  /*37d0*/  I2F.RP R17, R16 ;  /* 0x0000001000117306 */ /* 0x000e240000209400 */
[----:B------:R-:W-:Y:S02]  /*37e0*/  IABS R18, R15 ;  /* 0x0000000f00127213 */ /* 0x000fe40000000000 */
[----:B------:R-:W-:-:S04]  /*37f0*/  LOP3.LUT R15, R15, R14, RZ, 0x3c, !PT ;  /* 0x0000000e0f0f7212 */ /* 0x000fc800078e3cff */
[----:B------:R-:W-:Y:S01]  /*3800*/  ISETP.GE.AND P2, PT, R15, RZ, PT ;  /* 0x000000ff0f00720c */ /* 0x000fe20003f46270 */
[----:B0-----:R-:W0:Y:S02]  /*3810*/  MUFU.RCP R17, R17 ;  /* 0x0000001100117308 */ /* 0x001e240000001000 */
[----:B0-----:R-:W-:Y:S02]  /*3820*/  VIADD R13, R17, 0xffffffe ;  /* 0x0ffffffe110d7836 */ /* 0x001fe40000000000 */
[----:B------:R-:W-:Y:S02]  /*3830*/  IMAD.MOV R17, RZ, RZ, -R12 ;  /* 0x000000ffff117224 */ /* 0x000fe400078e0a0c */
[----:B------:R-:W-:Y:S02]  /*3840*/  IMAD.MOV.U32 R12, RZ, RZ, RZ ;  /* 0x000000ffff0c7224 */ /* 0x000fe400078e00ff */
[----:B------:R-:W0:Y:S02]  /*3850*/  F2I.FTZ.U32.TRUNC.NTZ R13, R13 ;  /* 0x0000000d000d7305 */ /* 0x000e24000021f000 */
[----:B0-----:R-:W-:-:S05]  /*3860*/  IADD3 R19, PT, PT, RZ, -R13, RZ ;  /* 0x8000000dff137210 */ /* 0x001fca0007ffe0ff */
[----:B------:R-:W-:-:S04]  /*3870*/  IMAD R19, R19, R16, RZ ;  /* 0x0000001013137224 */ /* 0x000fc800078e02ff */
[----:B------:R-:W-:-:S04]  /*3880*/  IMAD.HI.U32 R12, R13, R19, R12 ;  /* 0x000000130d0c7227 */ /* 0x000fc800078e000c */
[----:B------:R-:W-:-:S04]  /*3890*/  IMAD.MOV.U32 R13, RZ, RZ, R18 ;  /* 0x000000ffff0d7224 */ /* 0x000fc800078e0012 */
[----:B------:R-:W-:-:S04]  /*38a0*/  IMAD.HI.U32 R12, R12, R13, RZ ;  /* 0x0000000d0c0c7227 */ /* 0x000fc800078e00ff */
[----:B------:R-:W-:-:S05]  /*38b0*/  IMAD R13, R12, R17, R13 ;  /* 0x000000110c0d7224 */ /* 0x000fca00078e020d */
[----:B------:R-:W-:-:S13]  /*38c0*/  ISETP.GT.U32.AND P1, PT, R16, R13, PT ;  /* 0x0000000d1000720c */ /* 0x000fda0003f24070 */
[-C--:B------:R-:W-:Y:S01]  /*38d0*/  @!P1 IADD3 R13, PT, PT, R13, -R16.reuse, RZ ;  /* 0x800000100d0d9210 */ /* 0x080fe20007ffe0ff */
[----:B------:R-:W-:Y:S01]  /*38e0*/  @!P1 VIADD R12, R12, 0x1 ;  /* 0x000000010c0c9836 */ /* 0x000fe20000000000 */
[----:B------:R-:W-:Y:S02]  /*38f0*/  ISETP.NE.AND P1, PT, R14, RZ, PT ;  /* 0x000000ff0e00720c */ /* 0x000fe40003f25270 */
[----:B------:R-:W-:-:S13]  /*3900*/  ISETP.GE.U32.AND P0, PT, R13, R16, PT ;  /* 0x000000100d00720c */ /* 0x000fda0003f06070 */
[----:B------:R-:W-:-:S04]  /*3910*/  @P0 VIADD R12, R12, 0x1 ;  /* 0x000000010c0c0836 */ /* 0x000fc80000000000 */
[----:B------:R-:W-:Y:S01]  /*3920*/  @!P2 IMAD.MOV R12, RZ, RZ, -R12 ;  /* 0x000000ffff0ca224 */ /* 0x000fe200078e0a0c */
[----:B------:R-:W-:-:S07]  /*3930*/  @!P1 LOP3.LUT R12, RZ, R14, RZ, 0x33, !PT ;  /* 0x0000000eff0c9212 */ /* 0x000fce00078e33ff */
.L_x_24:
[----:B------:R-:W-:Y:S05]  /*3940*/  BSYNC.RECONVERGENT B2 ;  /* 0x0000000000027941 */ /* 0x000fea0003800200 */
.L_x_23:
[----:B------:R-:W-:Y:S01]  /*3950*/  IADD3 R9, PT, PT, R12, R9, RZ ;  /* 0x000000090c097210 */ /* 0x000fe20007ffe0ff */
[----:B------:R-:W-:Y:S01]  /*3960*/  IMAD.MOV.U32 R15, RZ, RZ, R11 ;  /* 0x000000ffff0f7224 */ /* 0x000fe200078e000b */
[----:B------:R-:W-:Y:S06]  /*3970*/  BRA `(.L_x_28) ;  /* 0xfffffff000687947 */ /* 0x000fec000383ffff */
.L_x_22:
[----:B------:R-:W-:Y:S05]  /*3980*/  BSYNC.RECONVERGENT B1 ;  /* 0x0000000000017941 */ /* 0x000fea0003800200 */
.L_x_21:
[----:B------:R-:W-:Y:S02]  /*3990*/  IMAD.MOV R9, RZ, RZ, -R3 ;  /* 0x000000ffff097224 */ /* 0x000fe400078e0a03 */
[----:B------:R-:W-:Y:S01]  /*39a0*/  IMAD.IADD R12, R1, 0x1, R0 ;  /* 0x00000001010c7824 */ /* 0x000fe200078e0200 */
[----:B------:R-:W-:Y:S02]  /*39b0*/  IADD3 R0, PT, PT, R0, 0x1, RZ ;  /* 0x0000000100007810 */ /* 0x000fe40007ffe0ff */
[----:B------:R-:W-:Y:S02]  /*39c0*/  PRMT R9, R9, 0x7710, RZ ;  /* 0x0000771009097816 */ /* 0x000fe400000000ff */
[----:B------:R-:W-:Y:S02]  /*39d0*/  ISETP.GE.AND P0, PT, R0, R7, PT ;  /* 0x000000070000720c */ /* 0x000fe40003f06270 */
[----:B------:R-:W-:-:S05]  /*39e0*/  IADD3 R9, PT, PT, R9, UR6, R2 ;  /* 0x0000000609097c10 */ /* 0x000fca000fffe002 */
[----:B------:R0:W-:Y:S06]  /*39f0*/  STL.U8 [R12+0x7], R9 ;  /* 0x000007090c007387 */ /* 0x0001ec0000100000 */
[----:B------:R-:W-:Y:S05]  /*3a00*/  @P0 BRA `(.L_x_29) ;  /* 0x0000000c00d40947 */ /* 0x000fea0003800000 */
[----:B------:R-:W-:Y:S01]  /*3a10*/  IMAD.MOV R2, RZ, RZ, -R2 ;  /* 0x000000ffff027224 */ /* 0x000fe200078e0a02 */
[----:B0-----:R-:W-:Y:S01]  /*3a20*/  IADD3 R12, PT, PT, R10, -0x1, RZ ;  /* 0xffffffff0a0c7810 */ /* 0x001fe20007ffe0ff */
[----:B------:R-:W-:Y:S01]  /*3a30*/  BSSY.RECONVERGENT B1, `(.L_x_30) ;  /* 0x00000f1000017945 */ /* 0x000fe20003800200 */
[----:B------:R-:W-:Y:S02]  /*3a40*/  IMAD.IADD R8, R8, 0x1, -R15 ;  /* 0x0000000108087824 */ /* 0x000fe400078e0a0f */
[----:B------:R-:W-:Y:S01]  /*3a50*/  PRMT R2, R2, 0x7710, RZ ;  /* 0x0000771002027816 */ /* 0x000fe200000000ff */
[----:B------:R-:W-:Y:S01]  /*3a60*/  IMAD.MOV.U32 R9, RZ, RZ, RZ ;  /* 0x000000ffff097224 */ /* 0x000fe200078e00ff */
[----:B------:R-:W-:Y:S01]  /*3a70*/  PRMT R10, R12, 0x7610, R10 ;  /* 0x000076100c0a7816 */ /* 0x000fe2000000000a */
[----:B------:R-:W-:Y:S02]  /*3a80*/  IMAD.MOV.U32 R15, RZ, RZ, RZ ;  /* 0x000000ffff0f7224 */ /* 0x000fe400078e00ff */
[--C-:B------:R-:W-:Y:S01]  /*3a90*/  IMAD.IADD R11, R3, 0x1, R2.reuse ;  /* 0x00000001030b7824 */ /* 0x100fe200078e0202 */
[----:B------:R-:W-:-:S02]  /*3aa0*/  PRMT R2, RZ, 0x7610, R2 ;  /* 0x00007610ff027816 */ /* 0x000fc40000000002 */
[----:B------:R-:W-:Y:S02]  /*3ab0*/  PRMT R3, RZ, 0x7610, R3 ;  /* 0x00007610ff037816 */ /* 0x000fe40000000003 */
[----:B------:R-:W-:-:S13]  /*3ac0*/  LOP3.LUT P0, RZ, R11, 0xff, RZ, 0xc0, !PT ;  /* 0x000000ff0bff7812 */ /* 0x000fda000780c0ff */
[----:B------:R-:W-:Y:S05]  /*3ad0*/  @!P0 BRA `(.L_x_31) ;  /* 0x0000000c00988947 */ /* 0x000fea0003800000 */
[----:B------:R-:W-:Y:S01]  /*3ae0*/  LOP3.LUT R3, R11, 0xff, RZ, 0xc0, !PT ;  /* 0x000000ff0b037812 */ /* 0x000fe200078ec0ff */
[----:B------:R-:W-:Y:S01]  /*3af0*/  HFMA2 R9, -RZ, RZ, 0, 5.9604644775390625e-08 ;  /* 0x00000001ff097431 */ /* 0x000fe200000001ff */
[----:B------:R-:W-:-:S03]  /*3b00*/  LOP3.LUT R12, R12, 0xff, RZ, 0xc0, !PT ;  /* 0x000000ff0c0c7812 */ /* 0x000fc600078ec0ff */
[----:B------:R-:W-:Y:S01]  /*3b10*/  VIADD R17, R3, 0xffffffff ;  /* 0xffffffff03117836 */ /* 0x000fe20000000000 */
[----:B------:R-:W-:-:S04]  /*3b20*/  PRMT R3, R11, 0x7610, R3 ;  /* 0x000076100b037816 */ /* 0x000fc80000000003 */
[----:B------:R-:W-:-:S04]  /*3b30*/  VIMNMX R13, PT, PT, R17, R12, PT ;  /* 0x0000000c110d7248 */ /* 0x000fc80003fe0100 */
[----:B------:R-:W-:-:S13]  /*3b40*/  ISETP.GE.AND P0, PT, R13, 0x1, PT ;  /* 0x000000010d00780c */ /* 0x000fda0003f06270 */
[----:B------:R-:W-:Y:S05]  /*3b50*/  @!P0 BRA `(.L_x_31) ;  /* 0x0000000c00788947 */ /* 0x000fea0003800000 */
[----:B------:R-:W-:Y:S01]  /*3b60*/  ISETP.GE.U32.AND P0, PT, R13, 0x4, PT ;  /* 0x000000040d00780c */ /* 0x000fe20003f06070 */
[----:B------:R-:W-:Y:S01]  /*3b70*/  BSSY.RECONVERGENT B2, `(.L_x_32) ;  /* 0x000007b000027945 */ /* 0x000fe20003800200 */
[----:B------:R-:W-:Y:S01]  /*3b80*/  VIMNMX R17, PT, PT, R17, R12, !PT ;  /* 0x0000000c11117248 */ /* 0x000fe20007fe0100 */
[----:B------:R-:W-:Y:S01]  /*3b90*/  IMAD.MOV.U32 R14, RZ, RZ, 0x1 ;  /* 0x00000001ff0e7424 */ /* 0x000fe200078e00ff */
[----:B------:R-:W-:Y:S01]  /*3ba0*/  LOP3.LUT R18, R13, 0x3, RZ, 0xc0, !PT ;  /* 0x000000030d127812 */ /* 0x000fe200078ec0ff */
[----:B------:R-:W-:-:S08]  /*3bb0*/  IMAD.MOV.U32 R9, RZ, RZ, 0x1 ;  /* 0x00000001ff097424 */ /* 0x000fd000078e00ff */
[----:B------:R-:W-:Y:S05]  /*3bc0*/  @!P0 BRA `(.L_x_33) ;  /* 0x0000000400d48947 */ /* 0x000fea0003800000 */
[----:B------:R-:W-:Y:S01]  /*3bd0*/  LOP3.LUT R3, R13, 0x7ffffffc, RZ, 0xc0, !PT ;  /* 0x7ffffffc0d037812 */ /* 0x000fe200078ec0ff */
[----:B------:R-:W-:-:S07]  /*3be0*/  IMAD.MOV.U32 R14, RZ, RZ, 0x1 ;  /* 0x00000001ff0e7424 */ /* 0x000fce00078e00ff */
.L_x_34:
[----:B------:R-:W-:Y:S01]  /*3bf0*/  IABS R21, R14 ;  /* 0x0000000e00157213 */ /* 0x000fe20000000000 */
[----:B------:R-:W-:Y:S02]  /*3c00*/  VIADD R19, R14, 0x1 ;  /* 0x000000010e137836 */ /* 0x000fe40000000000 */
[----:B------:R-:W-:Y:S01]  /*3c10*/  IMAD.IADD R16, R17, 0x1, R14 ;  /* 0x0000000111107824 */ /* 0x000fe200078e020e */
[----:B------:R-:W0:Y:S02]  /*3c20*/  I2F.RP R22, R21 ;  /* 0x0000001500167306 */ /* 0x000e240000209400 */
[----:B------:R-:W-:Y:S01]  /*3c30*/  IABS R24, R19 ;  /* 0x0000001300187213 */ /* 0x000fe20000000000 */
[----:B------:R-:W-:-:S05]  /*3c40*/  IMAD R9, R16, R9, RZ ;  /* 0x0000000910097224 */ /* 0x000fca00078e02ff */
[----:B0-----:R-:W0:Y:S02]  /*3c50*/  MUFU.RCP R22, R22 ;  /* 0x0000001600167308 */ /* 0x001e240000001000 */
[----:B0-----:R-:W-:Y:S02]  /*3c60*/  IADD3 R12, PT, PT, R22, 0xffffffe, RZ ;  /* 0x0ffffffe160c7810 */ /* 0x001fe40007ffe0ff */
[----:B------:R-:W-:-:S04]  /*3c70*/  IABS R22, R9 ;  /* 0x0000000900167213 */ /* 0x000fc80000000000 */
[----:B------:R0:W1:Y:S01]  /*3c80*/  F2I.FTZ.U32.TRUNC.NTZ R13, R12 ;  /* 0x0000000c000d7305 */ /* 0x000062000021f000 */
[----:B------:R-:W-:-:S04]  /*3c90*/  LOP3.LUT R9, R9, R14, RZ, 0x3c, !PT ;  /* 0x0000000e09097212 */ /* 0x000fc800078e3cff */
[----:B------:R-:W-:Y:S01]  /*3ca0*/  ISETP.GE.AND P2, PT, R9, RZ, PT ;  /* 0x000000ff0900720c */ /* 0x000fe20003f46270 */
[----:B------:R-:W-:Y:S02]  /*3cb0*/  VIADD R9, R14, 0x2 ;  /* 0x000000020e097836 */ /* 0x000fe40000000000 */
[----:B0-----:R-:W-:Y:S02]  /*3cc0*/  IMAD.MOV.U32 R12, RZ, RZ, RZ ;  /* 0x000000ffff0c7224 */ /* 0x001fe400078e00ff */
[----:B-1----:R-:W-:-:S04]  /*3cd0*/  IMAD.MOV R20, RZ, RZ, -R13 ;  /* 0x000000ffff147224 */ /* 0x002fc800078e0a0d */
[----:B------:R-:W-:Y:S01]  /*3ce0*/  IMAD R23, R20, R21, RZ ;  /* 0x0000001514177224 */ /* 0x000fe200078e02ff */
[----:B------:R-:W-:Y:S02]  /*3cf0*/  MOV R20, R24 ;  /* 0x0000001800147202 */ /* 0x000fe40000000f00 */
[----:B------:R-:W-:Y:S01]  /*3d00*/  IABS R24, R9 ;  /* 0x0000000900187213 */ /* 0x000fe20000000000 */
[----:B------:R-:W-:Y:S01]  /*3d10*/  IMAD.HI.U32 R13, R13, R23, R12 ;  /* 0x000000170d0d7227 */ /* 0x000fe200078e000c */
[----:B------:R-:W-:Y:S01]  /*3d20*/  IABS R12, R14 ;  /* 0x0000000e000c7213 */ /* 0x000fe20000000000 */
[----:B------:R-:W0:Y:S04]  /*3d30*/  I2F.RP R23, R20 ;  /* 0x0000001400177306 */ /* 0x000e280000209400 */
[----:B------:R-:W-:-:S02]  /*3d40*/  IMAD.MOV R25, RZ, RZ, -R12 ;  /* 0x000000ffff197224 */ /* 0x000fc400078e0a0c */
[----:B------:R-:W-:-:S04]  /*3d50*/  IMAD.HI.U32 R12, R13, R22, RZ ;  /* 0x000000160d0c7227 */ /* 0x000fc800078e00ff */
[----:B------:R-:W-:-:S05]  /*3d60*/  IMAD R22, R12, R25, R22 ;  /* 0x000000190c167224 */ /* 0x000fca00078e0216 */
[----:B------:R-:W-:Y:S01]  /*3d70*/  ISETP.GT.U32.AND P1, PT, R21, R22, PT ;  /* 0x000000161500720c */ /* 0x000fe20003f24070 */
[----:B0-----:R-:W0:-:S12]  /*3d80*/  MUFU.RCP R23, R23 ;  /* 0x0000001700177308 */ /* 0x001e180000001000 */
[----:B------:R-:W-:Y:S02]  /*3d90*/  @!P1 IMAD.IADD R22, R22, 0x1, -R21 ;  /* 0x0000000116169824 */ /* 0x000fe400078e0a15 */
[----:B------:R-:W-:Y:S01]  /*3da0*/  @!P1 VIADD R12, R12, 0x1 ;  /* 0x000000010c0c9836 */ /* 0x000fe20000000000 */
[----:B------:R-:W-:Y:S02]  /*3db0*/  ISETP.NE.AND P1, PT, R14, RZ, PT ;  /* 0x000000ff0e00720c */ /* 0x000fe40003f25270 */
[----:B0-----:R-:W-:Y:S02]  /*3dc0*/  IADD3 R13, PT, PT, R23, 0xffffffe, RZ ;  /* 0x0ffffffe170d7810 */ /* 0x001fe40007ffe0ff */
[----:B------:R-:W-:Y:S02]  /*3dd0*/  ISETP.GE.U32.AND P0, PT, R22, R21, PT ;  /* 0x000000151600720c */ /* 0x000fe40003f06070 */
[----:B------:R-:W-:Y:S02]  /*3de0*/  IABS R23, R19 ;  /* 0x0000001300177213 */ /* 0x000fe40000000000 */
[----:B------:R-:W0:Y:S09]  /*3df0*/  F2I.FTZ.U32.TRUNC.NTZ R13, R13 ;  /* 0x0000000d000d7305 */ /* 0x000e32000021f000 */
[----:B------:R-:W-:-:S05]  /*3e00*/  @P0 VIADD R12, R12, 0x1 ;  /* 0x000000010c0c0836 */ /* 0x000fca0000000000 */
[----:B------:R-:W-:Y:S01]  /*3e10*/  @!P2 IADD3 R12, PT, PT, -R12, RZ, RZ ;  /* 0x000000ff0c0ca210 */ /* 0x000fe20007ffe1ff */
[----:B0-----:R-:W-:Y:S01]  /*3e20*/  IMAD.MOV R21, RZ, RZ, -R13 ;  /* 0x000000ffff157224 */ /* 0x001fe200078e0a0d */
[----:B------:R-:W-:-:S03]  /*3e30*/  @!P1 LOP3.LUT R12, RZ, R14, RZ, 0x33, !PT ;  /* 0x0000000eff0c9212 */ /* 0x000fc600078e33ff */
[----:B------:R-:W-:Y:S02]  /*3e40*/  IMAD R21, R21, R20, RZ ;  /* 0x0000001415157224 */ /* 0x000fe400078e02ff */
[----:B------:R-:W-:Y:S02]  /*3e50*/  IMAD R22, R16, R12, R12 ;  /* 0x0000000c10167224 */ /* 0x000fe400078e020c */
[----:B------:R-:W-:-:S04]  /*3e60*/  IMAD.MOV.U32 R12, RZ, RZ, RZ ;  /* 0x000000ffff0c7224 */ /* 0x000fc800078e00ff */
[----:B------:R-:W-:Y:S01]  /*3e70*/  IMAD.HI.U32 R12, R13, R21, R12 ;  /* 0x000000150d0c7227 */ /* 0x000fe200078e000c */
[----:B------:R-:W-:Y:S02]  /*3e80*/  IABS R13, R22 ;  /* 0x00000016000d7213 */ /* 0x000fe40000000000 */
[----:B------:R-:W-:Y:S01]  /*3e90*/  LOP3.LUT R22, R22, R19, RZ, 0x3c, !PT ;  /* 0x0000001316167212 */ /* 0x000fe200078e3cff */
[----:B------:R-:W-:Y:S01]  /*3ea0*/  IMAD.MOV.U32 R21, RZ, RZ, R24 ;  /* 0x000000ffff157224 */ /* 0x000fe200078e0018 */
[----:B------:R-:W-:Y:S01]  /*3eb0*/  IADD3 R24, PT, PT, RZ, -R23, RZ ;  /* 0x80000017ff187210 */ /* 0x000fe20007ffe0ff */
[----:B------:R-:W-:Y:S01]  /*3ec0*/  IMAD.HI.U32 R12, R12, R13, RZ ;  /* 0x0000000d0c0c7227 */ /* 0x000fe200078e00ff */
[----:B------:R-:W-:Y:S01]  /*3ed0*/  ISETP.GE.AND P2, PT, R22, RZ, PT ;  /* 0x000000ff1600720c */ /* 0x000fe20003f46270 */
[----:B------:R-:W0:Y:S02]  /*3ee0*/  I2F.RP R23, R21 ;  /* 0x0000001500177306 */ /* 0x000e240000209400 */
[----:B------:R-:W-:-:S05]  /*3ef0*/  IMAD R13, R12, R24, R13 ;  /* 0x000000180c0d7224 */ /* 0x000fca00078e020d */
[----:B------:R-:W-:Y:S01]  /*3f00*/  ISETP.GT.U32.AND P1, PT, R20, R13, PT ;  /* 0x0000000d1400720c */ /* 0x000fe20003f24070 */
[----:B0-----:R-:W0:-:S12]  /*3f10*/  MUFU.RCP R23, R23 ;  /* 0x0000001700177308 */ /* 0x001e180000001000 */
[----:B------:R-:W-:Y:S02]  /*3f20*/  @!P1 IMAD.IADD R13, R13, 0x1, -R20 ;  /* 0x000000010d0d9824 */ /* 0x000fe400078e0a14 */
[----:B------:R-:W-:Y:S01]  /*3f30*/  @!P1 VIADD R12, R12, 0x1 ;  /* 0x000000010c0c9836 */ /* 0x000fe20000000000 */
[----:B------:R-:W-:Y:S02]  /*3f40*/  ISETP.NE.AND P1, PT, R19, RZ, PT ;  /* 0x000000ff1300720c */ /* 0x000fe40003f25270 */
[----:B------:R-:W-:Y:S02]  /*3f50*/  ISETP.GE.U32.AND P0, PT, R13, R20, PT ;  /* 0x000000140d00720c */ /* 0x000fe40003f06070 */
[C---:B------:R-:W-:Y:S02]  /*3f60*/  IADD3 R20, PT, PT, R14.reuse, 0x3, RZ ;  /* 0x000000030e147810 */ /* 0x040fe40007ffe0ff */
[----:B------:R-:W-:Y:S02]  /*3f70*/  IADD3 R14, PT, PT, R14, 0x4, RZ ;  /* 0x000000040e0e7810 */ /* 0x000fe40007ffe0ff */
[----:B------:R-:W-:Y:S01]  /*3f80*/  IABS R24, R20 ;  /* 0x0000001400187213 */ /* 0x000fe20000000000 */
[----:B0-----:R-:W-:-:S02]  /*3f90*/  VIADD R13, R23, 0xffffffe ;  /* 0x0ffffffe170d7836 */ /* 0x001fc40000000000 */
[----:B------:R-:W-:-:S04]  /*3fa0*/  VIADD R23, R16, 0x2 ;  /* 0x0000000210177836 */ /* 0x000fc80000000000 */
[----:B------:R-:W0:Y:S01]  /*3fb0*/  F2I.FTZ.U32.TRUNC.NTZ R13, R13 ;  /* 0x0000000d000d7305 */ /* 0x000e22000021f000 */
[----:B------:R-:W-:-:S05]  /*3fc0*/  @P0 IADD3 R12, PT, PT, R12, 0x1, RZ ;  /* 0x000000010c0c0810 */ /* 0x000fca0007ffe0ff */
[----:B------:R-:W-:Y:S01]  /*3fd0*/  @!P2 IMAD.MOV R12, RZ, RZ, -R12 ;  /* 0x000000ffff0ca224 */ /* 0x000fe200078e0a0c */
[----:B------:R-:W-:Y:S01]  /*3fe0*/  @!P1 LOP3.LUT R12, RZ, R19, RZ, 0x33, !PT ;  /* 0x00000013ff0c9212 */ /* 0x000fe200078e33ff */
[----:B0-----:R-:W-:-:S04]  /*3ff0*/  IMAD.MOV R22, RZ, RZ, -R13 ;  /* 0x000000ffff167224 */ /* 0x001fc800078e0a0d */
[----:B------:R-:W-:Y:S02]  /*4000*/  IMAD R19, R22, R21, RZ ;  /* 0x0000001516137224 */ /* 0x000fe400078e02ff */
[----:B------:R-:W-:Y:S01]  /*4010*/  IMAD R22, R12, R23, RZ ;  /* 0x000000170c167224 */ /* 0x000fe200078e02ff */
[----:B------:R-:W-:Y:S01]  /*4020*/  IABS R23, R9 ;  /* 0x0000000900177213 */ /* 0x000fe20000000000 */
[----:B------:R-:W-:-:S04]  /*4030*/  IMAD.MOV.U32 R12, RZ, RZ, RZ ;  /* 0x000000ffff0c7224 */ /* 0x000fc800078e00ff */
[----:B------:R-:W-:Y:S01]  /*4040*/  IMAD.HI.U32 R12, R13, R19, R12 ;  /* 0x000000130d0c7227 */ /* 0x000fe200078e000c */
[----:B------:R-:W-:Y:S02]  /*4050*/  IABS R13, R22 ;  /* 0x00000016000d7213 */ /* 0x000fe40000000000 */
[----:B------:R-:W-:Y:S01]  /*4060*/  LOP3.LUT R22, R22, R9, RZ, 0x3c, !PT ;  /* 0x0000000916167212 */ /* 0x000fe200078e3cff */
[----:B------:R-:W-:Y:S02]  /*4070*/  IMAD.MOV.U32 R19, RZ, RZ, R24 ;  /* 0x000000ffff137224 */ /* 0x000fe400078e0018 */
[----:B------:R-:W-:Y:S01]  /*4080*/  IMAD.MOV R24, RZ, RZ, -R23 ;  /* 0x000000ffff187224 */ /* 0x000fe200078e0a17 */
[----:B------:R-:W-:Y:S01]  /*4090*/  ISETP.GE.AND P2, PT, R22, RZ, PT ;  /* 0x000000ff1600720c */ /* 0x000fe20003f46270 */
[----:B------:R-:W-:Y:S01]  /*40a0*/  IMAD.HI.U32 R12, R12, R13, RZ ;  /* 0x0000000d0c0c7227 */ /* 0x000fe200078e00ff */
[----:B------:R-:W0:Y:S03]  /*40b0*/  I2F.RP R23, R19 ;  /* 0x0000001300177306 */ /* 0x000e260000209400 */
[----:B------:R-:W-:-:S05]  /*40c0*/  IMAD R24, R12, R24, R13 ;  /* 0x000000180c187224 */ /* 0x000fca00078e020d */
[----:B------:R-:W-:Y:S01]  /*40d0*/  ISETP.GT.U32.AND P1, PT, R21, R24, PT ;  /* 0x000000181500720c */ /* 0x000fe20003f24070 */
[----:B0-----:R-:W0:-:S12]  /*40e0*/  MUFU.RCP R23, R23 ;  /* 0x0000001700177308 */ /* 0x001e180000001000 */
[-C--:B------:R-:W-:Y:S01]  /*40f0*/  @!P1 IADD3 R24, PT, PT, R24, -R21.reuse, RZ ;  /* 0x8000001518189210 */ /* 0x080fe20007ffe0ff */
[----:B------:R-:W-:Y:S01]  /*4100*/  @!P1 VIADD R12, R12, 0x1 ;  /* 0x000000010c0c9836 */ /* 0x000fe20000000000 */
[----:B------:R-:W-:Y:S02]  /*4110*/  ISETP.NE.AND P1, PT, R9, RZ, PT ;  /* 0x000000ff0900720c */ /* 0x000fe40003f25270 */
[----:B------:R-:W-:Y:S01]  /*4120*/  ISETP.GE.U32.AND P0, PT, R24, R21, PT ;  /* 0x000000151800720c */ /* 0x000fe20003f06070 */
[----:B------:R-:W-:Y:S02]  /*4130*/  VIADD R21, R16, 0x3 ;  /* 0x0000000310157836 */ /* 0x000fe40000000000 */
[----:B0-----:R-:W-:-:S10]  /*4140*/  VIADD R13, R23, 0xffffffe ;  /* 0x0ffffffe170d7836 */ /* 0x001fd40000000000 */
[----:B------:R-:W-:Y:S01]  /*4150*/  @P0 VIADD R12, R12, 0x1 ;  /* 0x000000010c0c0836 */ /* 0x000fe20000000000 */
[----:B------:R-:W0:Y:S04]  /*4160*/  F2I.FTZ.U32.TRUNC.NTZ R13, R13 ;  /* 0x0000000d000d7305 */ /* 0x000e28000021f000 */
[----:B------:R-:W-:Y:S02]  /*4170*/  @!P2 IADD3 R12, PT, PT, -R12, RZ, RZ ;  /* 0x000000ff0c0ca210 */ /* 0x000fe40007ffe1ff */
[----:B------:R-:W-:-:S05]  /*4180*/  @!P1 LOP3.LUT R12, RZ, R9, RZ, 0x33, !PT ;  /* 0x00000009ff0c9212 */ /* 0x000fca00078e33ff */
[----:B------:R-:W-:Y:S01]  /*4190*/  IMAD R21, R12, R21, RZ ;  /* 0x000000150c157224 */ /* 0x000fe200078e02ff */
[----:B------:R-:W-:Y:S01]  /*41a0*/  IABS R12, R20 ;  /* 0x00000014000c7213 */ /* 0x000fe20000000000 */
[----:B0-----:R-:W-:-:S04]  /*41b0*/  IMAD.MOV R16, RZ, RZ, -R13 ;  /* 0x000000ffff107224 */ /* 0x001fc800078e0a0d */
[----:B------:R-:W-:Y:S02]  /*41c0*/  IMAD.MOV R22, RZ, RZ, -R12 ;  /* 0x000000ffff167224 */ /* 0x000fe400078e0a0c */
[----:B------:R-:W-:Y:S02]  /*41d0*/  HFMA2 R12, -RZ, RZ, 0, 0 ;  /* 0x00000000ff0c7431 */ /* 0x000fe400000001ff */
[----:B------:R-:W-:Y:S01]  /*41e0*/  IMAD R9, R16, R19, RZ ;  /* 0x0000001310097224 */ /* 0x000fe200078e02ff */
[----:B------:R-:W-:Y:S02]  /*41f0*/  IABS R16, R21 ;  /* 0x0000001500107213 */ /* 0x000fe40000000000 */
        /* <DEDUP_REMOVED lines=14> */
[----:B------:R-:W-:-:S04]  /*42e0*/  IMAD.MOV.U32 R9, RZ, RZ, R12 ;  /* 0x000000ffff097224 */ /* 0x000fc800078e000c */
[----:B------:R-:W-:Y:S01]  /*42f0*/  @!P2 IMAD.MOV R9, RZ, RZ, -R9 ;  /* 0x000000ffff09a224 */ /* 0x000fe200078e0a09 */
[----:B------:R-:W-:-:S05]  /*4300*/  @!P1 LOP3.LUT R9, RZ, R20, RZ, 0x33, !PT ;  /* 0x00000014ff099212 */ /* 0x000fca00078e33ff */
[----:B------:R-:W-:Y:S05]  /*4310*/  @P0 BRA `(.L_x_34) ;  /* 0xfffffff800340947 */ /* 0x000fea000383ffff */
.L_x_33:
[----:B------:R-:W-:Y:S05]  /*4320*/  BSYNC.RECONVERGENT B2 ;  /* 0x0000000000027941 */ /* 0x000fea0003800200 */
.L_x_32:
[----:B------:R-:W-:Y:S02]  /*4330*/  ISETP.NE.AND P0, PT, R18, RZ, PT ;  /* 0x000000ff1200720c */ /* 0x000fe40003f05270 */
[----:B------:R-:W-:-:S11]  /*4340*/  PRMT R3, R11, 0x7610, R3 ;  /* 0x000076100b037816 */ /* 0x000fd60000000003 */
[----:B------:R-:W-:Y:S05]  /*4350*/  @!P0 BRA `(.L_x_31) ;  /* 0x0000000400788947 */ /* 0x000fea0003800000 */
[-C--:B------:R-:W-:Y:S01]  /*4360*/  IABS R3, R14.reuse ;  /* 0x0000000e00037213 */ /* 0x080fe20000000000 */
[----:B------:R-:W-:Y:S01]  /*4370*/  IMAD.IADD R16, R17, 0x1, R14 ;  /* 0x0000000111107824 */ /* 0x000fe200078e020e */
[----:B------:R-:W-:Y:S02]  /*4380*/  IABS R21, R14 ;  /* 0x0000000e00157213 */ /* 0x000fe40000000000 */
[----:B------:R-:W0:Y:S01]  /*4390*/  I2F.RP R19, R3 ;  /* 0x0000000300137306 */ /* 0x000e220000209400 */
[----:B------:R-:W-:Y:S01]  /*43a0*/  IMAD R9, R9, R16, RZ ;  /* 0x0000001009097224 */ /* 0x000fe200078e02ff */
        /* <DEDUP_REMOVED lines=19> */
[----:B------:R-:W-:Y:S02]  /*44e0*/  ISETP.GE.U32.AND P0, PT, R12, R3, PT ;  /* 0x000000030c00720c */ /* 0x000fe40003f06070 */
[----:B------:R-:W-:-:S11]  /*44f0*/  PRMT R3, R11, 0x7610, R3 ;  /* 0x000076100b037816 */ /* 0x000fd60000000003 */
[----:B------:R-:W-:Y:S01]  /*4500*/  @P0 VIADD R13, R13, 0x1 ;  /* 0x000000010d0d0836 */ /* 0x000fe20000000000 */
[----:B------:R-:W-:-:S03]  /*4510*/  ISETP.NE.AND P0, PT, R18, 0x1, PT ;  /* 0x000000011200780c */ /* 0x000fc60003f05270 */
[----:B------:R-:W-:-:S05]  /*4520*/  IMAD.MOV.U32 R9, RZ, RZ, R13 ;  /* 0x000000ffff097224 */ /* 0x000fca00078e000d */
[----:B------:R-:W-:Y:S02]  /*4530*/  @!P2 IADD3 R9, PT, PT, -R9, RZ, RZ ;  /* 0x000000ff0909a210 */ /* 0x000fe40007ffe1ff */
[----:B------:R-:W-:-:S03]  /*4540*/  @!P1 LOP3.LUT R9, RZ, R14, RZ, 0x33, !PT ;  /* 0x0000000eff099212 */ /* 0x000fc600078e33ff */
[----:B------:R-:W-:Y:S05]  /*4550*/  @!P0 BRA `(.L_x_31) ;  /* 0x0000000000f88947 */ /* 0x000fea0003800000 */
[----:B------:R-:W-:Y:S02]  /*4560*/  VIADD R3, R14, 0x1 ;  /* 0x000000010e037836 */ /* 0x000fe40000000000 */
[----:B------:R-:W-:-:S03]  /*4570*/  IMAD R20, R9, R16, R9 ;  /* 0x0000001009147224 */ /* 0x000fc600078e0209 */
[-C--:B------:R-:W-:Y:S02]  /*4580*/  IABS R17, R3.reuse ;  /* 0x0000000300117213 */ /* 0x080fe40000000000 */
[----:B------:R-:W-:Y:S02]  /*4590*/  IABS R21, R20 ;  /* 0x0000001400157213 */ /* 0x000fe40000000000 */
[----:B------:R-:W0:Y:S01]  /*45a0*/  I2F.RP R19, R17 ;  /* 0x0000001100137306 */ /* 0x000e220000209400 */
[-C--:B------:R-:W-:Y:S02]  /*45b0*/  IABS R23, R3.reuse ;  /* 0x0000000300177213 */ /* 0x080fe40000000000 */
[----:B------:R-:W-:-:S04]  /*45c0*/  LOP3.LUT R20, R20, R3, RZ, 0x3c, !PT ;  /* 0x0000000314147212 */ /* 0x000fc800078e3cff */
[----:B------:R-:W-:Y:S01]  /*45d0*/  ISETP.GE.AND P2, PT, R20, RZ, PT ;  /* 0x000000ff1400720c */ /* 0x000fe20003f46270 */
[----:B0-----:R-:W0:Y:S02]  /*45e0*/  MUFU.RCP R19, R19 ;  /* 0x0000001300137308 */ /* 0x001e240000001000 */
[----:B0-----:R-:W-:-:S06]  /*45f0*/  VIADD R12, R19, 0xffffffe ;  /* 0x0ffffffe130c7836 */ /* 0x001fcc0000000000 */
[----:B------:R0:W1:Y:S02]  /*4600*/  F2I.FTZ.U32.TRUNC.NTZ R13, R12 ;  /* 0x0000000c000d7305 */ /* 0x000064000021f000 */
[----:B0-----:R-:W-:Y:S02]  /*4610*/  IMAD.MOV.U32 R12, RZ, RZ, RZ ;  /* 0x000000ffff0c7224 */ /* 0x001fe400078e00ff */
[----:B-1----:R-:W-:-:S04]  /*4620*/  IMAD.MOV R22, RZ, RZ, -R13 ;  /* 0x000000ffff167224 */ /* 0x002fc800078e0a0d */
[----:B------:R-:W-:Y:S01]  /*4630*/  IMAD R9, R22, R17, RZ ;  /* 0x0000001116097224 */ /* 0x000fe200078e02ff */
[----:B------:R-:W-:-:S03]  /*4640*/  MOV R22, R21 ;  /* 0x0000001500167202 */ /* 0x000fc60000000f00 */
        /* <DEDUP_REMOVED lines=11> */
[----:B------:R-:W-:-:S04]  /*4700*/  IMAD.MOV.U32 R9, RZ, RZ, R13 ;  /* 0x000000ffff097224 */ /* 0x000fc800078e000d */
[----:B------:R-:W-:Y:S01]  /*4710*/  @!P2 IMAD.MOV R9, RZ, RZ, -R9 ;  /* 0x000000ffff09a224 */ /* 0x000fe200078e0a09 */
[----:B------:R-:W-:Y:S02]  /*4720*/  @!P1 LOP3.LUT R9, RZ, R3, RZ, 0x33, !PT ;  /* 0x00000003ff099212 */ /* 0x000fe400078e33ff */
[----:B------:R-:W-:-:S03]  /*4730*/  PRMT R3, R11, 0x7610, R3 ;  /* 0x000076100b037816 */ /* 0x000fc60000000003 */
[----:B------:R-:W-:Y:S05]  /*4740*/  @!P0 BRA `(.L_x_31) ;  /* 0x00000000007c8947 */ /* 0x000fea0003800000 */
[----:B------:R-:W-:Y:S01]  /*4750*/  IADD3 R14, PT, PT, R14, 0x2, RZ ;  /* 0x000000020e0e7810 */ /* 0x000fe20007ffe0ff */
[----:B------:R-:W-:-:S03]  /*4760*/  VIADD R16, R16, 0x2 ;  /* 0x0000000210107836 */ /* 0x000fc60000000000 */
[----:B------:R-:W-:Y:S01]  /*4770*/  IABS R3, R14 ;  /* 0x0000000e00037213 */ /* 0x000fe20000000000 */
[----:B------:R-:W-:Y:S01]  /*4780*/  IMAD R9, R9, R16, RZ ;  /* 0x0000001009097224 */ /* 0x000fe200078e02ff */
[----:B------:R-:W-:Y:S02]  /*4790*/  IABS R20, R14 ;  /* 0x0000000e00147213 */ /* 0x000fe40000000000 */
[----:B------:R-:W0:Y:S02]  /*47a0*/  I2F.RP R17, R3 ;  /* 0x0000000300117306 */ /* 0x000e240000209400 */
[----:B------:R-:W-:Y:S02]  /*47b0*/  IABS R16, R9 ;  /* 0x0000000900107213 */ /* 0x000fe40000000000 */
[----:B------:R-:W-:Y:S02]  /*47c0*/  IADD3 R20, PT, PT, RZ, -R20, RZ ;  /* 0x80000014ff147210 */ /* 0x000fe40007ffe0ff */
[----:B------:R-:W-:-:S04]  /*47d0*/  LOP3.LUT R9, R9, R14, RZ, 0x3c, !PT ;  /* 0x0000000e09097212 */ /* 0x000fc800078e3cff */
[----:B------:R-:W-:Y:S01]  /*47e0*/  ISETP.GE.AND P2, PT, R9, RZ, PT ;  /* 0x000000ff0900720c */ /* 0x000fe20003f46270 */
[----:B0-----:R-:W0:Y:S02]  /*47f0*/  MUFU.RCP R17, R17 ;  /* 0x0000001100117308 */ /* 0x001e240000001000 */
[----:B0-----:R-:W-:-:S06]  /*4800*/  VIADD R12, R17, 0xffffffe ;  /* 0x0ffffffe110c7836 */ /* 0x001fcc0000000000 */
[----:B------:R0:W1:Y:S02]  /*4810*/  F2I.FTZ.U32.TRUNC.NTZ R13, R12 ;  /* 0x0000000c000d7305 */ /* 0x000064000021f000 */
[----:B0-----:R-:W-:Y:S02]  /*4820*/  IMAD.MOV.U32 R12, RZ, RZ, RZ ;  /* 0x000000ffff0c7224 */ /* 0x001fe400078e00ff */
[----:B-1----:R-:W-:-:S04]  /*4830*/  IMAD.MOV R18, RZ, RZ, -R13 ;  /* 0x000000ffff127224 */ /* 0x002fc800078e0a0d */
[----:B------:R-:W-:-:S04]  /*4840*/  IMAD R19, R18, R3, RZ ;  /* 0x0000000312137224 */ /* 0x000fc800078e02ff */
[----:B------:R-:W-:-:S04]  /*4850*/  IMAD.HI.U32 R13, R13, R19, R12 ;  /* 0x000000130d0d7227 */ /* 0x000fc800078e000c */
        /* <DEDUP_REMOVED lines=10> */
[----:B------:R-:W-:-:S04]  /*4900*/  @P0 VIADD R13, R13, 0x1 ;  /* 0x000000010d0d0836 */ /* 0x000fc80000000000 */
[----:B------:R-:W-:-:S05]  /*4910*/  IMAD.MOV.U32 R9, RZ, RZ, R13 ;  /* 0x000000ffff097224 */ /* 0x000fca00078e000d */
[----:B------:R-:W-:Y:S02]  /*4920*/  @!P2 IADD3 R9, PT, PT, -R9, RZ, RZ ;  /* 0x000000ff0909a210 */ /* 0x000fe40007ffe1ff */
[----:B------:R-:W-:-:S07]  /*4930*/  @!P1 LOP3.LUT R9, RZ, R14, RZ, 0x33, !PT ;  /* 0x0000000eff099212 */ /* 0x000fce00078e33ff */
.L_x_31:
[----:B------:R-:W-:Y:S05]  /*4940*/  BSYNC.RECONVERGENT B1 ;  /* 0x0000000000017941 */ /* 0x000fea0003800200 */
.L_x_30:
[----:B------:R-:W-:Y:S05]  /*4950*/  BRA `(.L_x_35) ;  /* 0xffffffe0006c7947 */ /* 0x000fea000383ffff */
.L_x_29:
[----:B------:R-:W-:Y:S05]  /*4960*/  BSYNC.RECONVERGENT B0 ;  /* 0x0000000000007941 */ /* 0x000fea0003800200 */
.L_x_20:
[----:B------:R-:W1:Y:S01]  /*4970*/  LDC R21, c[0x0][0x3a8] ;  /* 0x0000ea00ff157b82 */ /* 0x000e620000000800 */
[----:B------:R-:W-:Y:S02]  /*4980*/  ISETP.NE.AND P0, PT, R7, RZ, PT ;  /* 0x000000ff0700720c */ /* 0x000fe40003f05270 */
[----:B------:R-:W-:Y:S02]  /*4990*/  CS2R R2, SRZ ;  /* 0x0000000000027805 */ /* 0x000fe4000001ff00 */
[----:B0-----:R-:W-:Y:S01]  /*49a0*/  CS2R R8, SRZ ;  /* 0x0000000000087805 */ /* 0x001fe2000001ff00 */
[----:B------:R-:W-:Y:S01]  /*49b0*/  IMAD.MOV.U32 R10, RZ, RZ, RZ ;  /* 0x000000ffff0a7224 */ /* 0x000fe200078e00ff */
[----:B-1----:R-:W-:-:S13]  /*49c0*/  ISETP.EQ.OR P0, PT, R21, RZ, !P0 ;  /* 0x000000ff1500720c */ /* 0x002fda0004702670 */
[----:B------:R-:W-:Y:S05]  /*49d0*/  @P0 BRA `(.L_x_36) ;  /* 0x0000000800b80947 */ /* 0x000fea0003800000 */
[C---:B------:R-:W-:Y:S01]  /*49e0*/  LOP3.LUT R0, R7.reuse, 0x7, RZ, 0xc0, !PT ;  /* 0x0000000707007812 */ /* 0x040fe200078ec0ff */
[----:B------:R-:W-:Y:S01]  /*49f0*/  IMAD.MOV.U32 R10, RZ, RZ, RZ ;  /* 0x000000ffff0a7224 */ /* 0x000fe200078e00ff */
[C---:B------:R-:W-:Y:S02]  /*4a00*/  LOP3.LUT R11, R7.reuse, 0xf8, RZ, 0xc0, !PT ;  /* 0x000000f8070b7812 */ /* 0x040fe400078ec0ff */
[----:B------:R-:W-:Y:S02]  /*4a10*/  CS2R R8, SRZ ;  /* 0x0000000000087805 */ /* 0x000fe4000001ff00 */
[----:B------:R-:W-:Y:S01]  /*4a20*/  LOP3.LUT R25, R7, 0x3, RZ, 0xc0, !PT ;  /* 0x0000000307197812 */ /* 0x000fe200078ec0ff */
[----:B------:R-:W-:Y:S01]  /*4a30*/  VIADD R0, R0, 0xffffffff ;  /* 0xffffffff00007836 */ /* 0x000fe20000000000 */
[----:B------:R-:W-:Y:S02]  /*4a40*/  CS2R R2, SRZ ;  /* 0x0000000000027805 */ /* 0x000fe4000001ff00 */
[----:B------:R-:W-:Y:S01]  /*4a50*/  IADD3 R12, PT, PT, -R11, RZ, RZ ;  /* 0x000000ff0b0c7210 */ /* 0x000fe20007ffe1ff */
[----:B------:R-:W-:Y:S01]  /*4a60*/  UMOV UR4, URZ ;  /* 0x000000ff00047c82 */ /* 0x000fe20008000000 */
[----:B------:R-:W-:-:S04]  /*4a70*/  LOP3.LUT R0, R0, 0xffff, RZ, 0xc0, !PT ;  /* 0x0000ffff00007812 */ /* 0x000fc800078ec0ff */
[----:B------:R-:W-:-:S13]  /*4a80*/  ISETP.GE.U32.AND P0, PT, R0, 0x3, PT ;  /* 0x000000030000780c */ /* 0x000fda0003f06070 */
.L_x_41:
[----:B------:R-:W-:Y:S01]  /*4a90*/  ISETP.GE.U32.AND P1, PT, R7, 0x8, PT ;  /* 0x000000080700780c */ /* 0x000fe20003f26070 */
[----:B------:R-:W-:Y:S01]  /*4aa0*/  IMAD.MOV.U32 R0, RZ, RZ, RZ ;  /* 0x000000ffff007224 */ /* 0x000fe200078e00ff */
[----:B------:R-:W-:Y:S02]  /*4ab0*/  PRMT R16, RZ, 0x7610, R16 ;  /* 0x00007610ff107816 */ /* 0x000fe40000000010 */
[----:B------:R-:W-:-:S09]  /*4ac0*/  PRMT R17, RZ, 0x7610, R17 ;  /* 0x00007610ff117816 */ /* 0x000fd20000000011 */
[----:B------:R-:W-:Y:S05]  /*4ad0*/  @!P1 BRA `(.L_x_37) ;  /* 0x0000000400149947 */ /* 0x000fea0003800000 */
[----:B------:R-:W0:Y:S01]  /*4ae0*/  LDC R13, c[0x0][0x3a8] ;  /* 0x0000ea00ff0d7b82 */ /* 0x000e220000000800 */
[C---:B------:R-:W-:Y:S01]  /*4af0*/  VIADD R0, R1.reuse, 0x3 ;  /* 0x0000000301007836 */ /* 0x040fe20000000000 */
[----:B------:R-:W-:Y:S01]  /*4b00*/  PRMT R16, RZ, 0x7610, R16 ;  /* 0x00007610ff107816 */ /* 0x000fe20000000010 */
[----:B------:R-:W-:Y:S01]  /*4b10*/  VIADD R14, R1, 0xa ;  /* 0x0000000a010e7836 */ /* 0x000fe20000000000 */
[----:B------:R-:W-:-:S07]  /*4b20*/  MOV R15, R12 ;  /* 0x0000000c000f7202 */ /* 0x000fce0000000f00 */
.L_x_38:
[----:B------:R-:W0:Y:S04]  /*4b30*/  LDL.U8 R26, [R0+-0x3] ;  /* 0xfffffd00001a7983 */ /* 0x000e280000100000 */
[----:B------:R-:W2:Y:S04]  /*4b40*/  LDL.U8 R24, [R0+-0x2] ;  /* 0xfffffe0000187983 */ /* 0x000ea80000100000 */
[----:B------:R-:W3:Y:S04]  /*4b50*/  LDL.U8 R22, [R14+-0x3] ;  /* 0xfffffd000e167983 */ /* 0x000ee80000100000 */
[----:B------:R-:W4:Y:S04]  /*4b60*/  LDL.U8 R19, [R14+-0x2] ;  /* 0xfffffe000e137983 */ /* 0x000f280000100000 */
[----:B------:R-:W5:Y:S04]  /*4b70*/  LDL.U8 R21, [R0+-0x1] ;  /* 0xffffff0000157983 */ /* 0x000f680000100000 */
[----:B------:R-:W5:Y:S04]  /*4b80*/  LDL.U8 R18, [R0] ;  /* 0x0000000000127983 */ /* 0x000f680000100000 */
[----:B------:R-:W5:Y:S04]  /*4b90*/  LDL.U8 R20, [R14+-0x1] ;  /* 0xffffff000e147983 */ /* 0x000f680000100000 */
[----:B------:R-:W5:Y:S04]  /*4ba0*/  LDL.U8 R28, [R14] ;  /* 0x000000000e1c7983 */ /* 0x000f680000100000 */
[----:B------:R-:W5:Y:S01]  /*4bb0*/  LDL.U8 R29, [R0+0x1] ;  /* 0x00000100001d7983 */ /* 0x000f620000100000 */
[----:B0-----:R-:W-:-:S02]  /*4bc0*/  IMAD R26, R26, R13, UR4 ;  /* 0x000000041a1a7e24 */ /* 0x001fc4000f8e020d */
[----:B--2---:R-:W-:-:S04]  /*4bd0*/  IMAD R24, R24, R13, UR4 ;  /* 0x0000000418187e24 */ /* 0x004fc8000f8e020d */
[----:B------:R-:W0:Y:S01]  /*4be0*/  LDC.U8 R26, c[0x3][R26] ;  /* 0x00c000001a1a7b82 */ /* 0x000e220000000000 */
[-C--:B---3--:R-:W-:Y:S02]  /*4bf0*/  IMAD R23, R22, R13.reuse, UR4 ;  /* 0x0000000416177e24 */ /* 0x088fe4000f8e020d */
[----:B----4-:R-:W-:-:S05]  /*4c00*/  IMAD R22, R19, R13, UR4 ;  /* 0x0000000413167e24 */ /* 0x010fca000f8e020d */
[----:B------:R-:W0:Y:S01]  /*4c10*/  LDC.U8 R24, c[0x3][R24] ;  /* 0x00c0000018187b82 */ /* 0x000e220000000000 */
[-C--:B-----5:R-:W-:Y:S02]  /*4c20*/  IMAD R21, R21, R13.reuse, UR4 ;  /* 0x0000000415157e24 */ /* 0x0a0fe4000f8e020d */
[----:B------:R-:W-:-:S05]  /*4c30*/  IMAD R18, R18, R13, UR4 ;  /* 0x0000000412127e24 */ /* 0x000fca000f8e020d */
[----:B------:R-:W1:Y:S01]  /*4c40*/  LDC.U8 R23, c[0x3][R23] ;  /* 0x00c0000017177b82 */ /* 0x000e620000000000 */
[-C--:B------:R-:W-:Y:S02]  /*4c50*/  IMAD R20, R20, R13.reuse, UR4 ;  /* 0x0000000414147e24 */ /* 0x080fe4000f8e020d */
[----:B------:R-:W-:-:S05]  /*4c60*/  IMAD R19, R28, R13, UR4 ;  /* 0x000000041c137e24 */ /* 0x000fca000f8e020d */
[----:B------:R-:W1:Y:S01]  /*4c70*/  LDC.U8 R22, c[0x3][R22] ;  /* 0x00c0000016167b82 */ /* 0x000e620000000000 */
[----:B------:R-:W2:Y:S07]  /*4c80*/  LDL.U8 R28, [R14+0x4] ;  /* 0x000004000e1c7983 */ /* 0x000eae0000100000 */
[----:B------:R-:W3:Y:S08]  /*4c90*/  LDC.U8 R21, c[0x3][R21] ;  /* 0x00c0000015157b82 */ /* 0x000ef00000000000 */
[----:B------:R-:W3:Y:S08]  /*4ca0*/  LDC.U8 R18, c[0x3][R18] ;  /* 0x00c0000012127b82 */ /* 0x000ef00000000000 */
[----:B------:R-:W4:Y:S08]  /*4cb0*/  LDC.U8 R20, c[0x3][R20] ;  /* 0x00c0000014147b82 */ /* 0x000f300000000000 */
[----:B------:R-:W4:Y:S01]  /*4cc0*/  LDC.U8 R19, c[0x3][R19] ;  /* 0x00c0000013137b82 */ /* 0x000f220000000000 */
[----:B0-----:R-:W-:-:S02]  /*4cd0*/  IADD3 R17, PT, PT, R24, R17, R26 ;  /* 0x0000001118117210 */ /* 0x001fc40007ffe01a */
[----:B------:R-:W5:Y:S04]  /*4ce0*/  LDL.U8 R26, [R0+0x2] ;  /* 0x00000200001a7983 */ /* 0x000f680000100000 */
[----:B------:R-:W5:Y:S01]  /*4cf0*/  LDL.U8 R24, [R14+0x1] ;  /* 0x000001000e187983 */ /* 0x000f620000100000 */
[----:B-1----:R-:W-:-:S03]  /*4d00*/  IADD3 R27, PT, PT, R22, R16, R23 ;  /* 0x00000010161b7210 */ /* 0x002fc60007ffe017 */
[----:B------:R-:W5:Y:S01]  /*4d10*/  LDL.U8 R22, [R0+0x3] ;  /* 0x0000030000167983 */ /* 0x000f620000100000 */
[----:B---3--:R-:W-:-:S03]  /*4d20*/  IADD3 R16, PT, PT, R18, R17, R21 ;  /* 0x0000001112107210 */ /* 0x008fc60007ffe015 */
[----:B------:R0:W3:Y:S01]  /*4d30*/  LDL.U8 R18, [R0+0x4] ;  /* 0x0000040000127983 */ /* 0x0000e20000100000 */
[----:B----4-:R-:W-:-:S03]  /*4d40*/  IADD3 R17, PT, PT, R19, R27, R20 ;  /* 0x0000001b13117210 */ /* 0x010fc60007ffe014 */
[----:B------:R-:W4:Y:S04]  /*4d50*/  LDL.U8 R20, [R14+0x2] ;  /* 0x000002000e147983 */ /* 0x000f280000100000 */
[----:B------:R1:W4:Y:S01]  /*4d60*/  LDL.U8 R27, [R14+0x3] ;  /* 0x000003000e1b7983 */ /* 0x0003220000100000 */
[----:B------:R-:W-:Y:S02]  /*4d70*/  IMAD R29, R29, R13, UR4 ;  /* 0x000000041d1d7e24 */ /* 0x000fe4000f8e020d */
[----:B------:R-:W-:-:S05]  /*4d80*/  VIADD R15, R15, 0x8 ;  /* 0x000000080f0f7836 */ /* 0x000fca0000000000 */
[----:B------:R-:W-:Y:S01]  /*4d90*/  ISETP.NE.AND P1, PT, R15, RZ, PT ;  /* 0x000000ff0f00720c */ /* 0x000fe20003f25270 */
[----:B0-----:R-:W-:Y:S02]  /*4da0*/  VIADD R0, R0, 0x8 ;  /* 0x0000000800007836 */ /* 0x001fe40000000000 */
[----:B-1----:R-:W-:Y:S02]  /*4db0*/  VIADD R14, R14, 0x8 ;  /* 0x000000080e0e7836 */ /* 0x002fe40000000000 */
[----:B--2---:R-:W-:-:S06]  /*4dc0*/  IMAD R28, R28, R13, UR4 ;  /* 0x000000041c1c7e24 */ /* 0x004fcc000f8e020d */
[----:B------:R-:W0:Y:S01]  /*4dd0*/  LDC.U8 R28, c[0x3][R28] ;  /* 0x00c000001c1c7b82 */ /* 0x000e220000000000 */
[-C--:B-----5:R-:W-:Y:S02]  /*4de0*/  IMAD R26, R26, R13.reuse, UR4 ;  /* 0x000000041a1a7e24 */ /* 0x0a0fe4000f8e020d */
[----:B------:R-:W-:-:S05]  /*4df0*/  IMAD R24, R24, R13, UR4 ;  /* 0x0000000418187e24 */ /* 0x000fca000f8e020d */
[----:B------:R-:W1:Y:S01]  /*4e00*/  LDC.U8 R26, c[0x3][R26] ;  /* 0x00c000001a1a7b82 */ /* 0x000e620000000000 */
[----:B------:R-:W-:-:S07]  /*4e10*/  IMAD R22, R22, R13, UR4 ;  /* 0x0000000416167e24 */ /* 0x000fce000f8e020d */
[----:B------:R-:W2:Y:S08]  /*4e20*/  LDC.U8 R24, c[0x3][R24] ;  /* 0x00c0000018187b82 */ /* 0x000eb00000000000 */
[----:B------:R-:W5:Y:S01]  /*4e30*/  LDC.U8 R22, c[0x3][R22] ;  /* 0x00c0000016167b82 */ /* 0x000f620000000000 */
[----:B---3--:R-:W-:-:S07]  /*4e40*/  IMAD R21, R18, R13, UR4 ;  /* 0x0000000412157e24 */ /* 0x008fce000f8e020d */
[----:B------:R-:W5:Y:S01]  /*4e50*/  LDC.U8 R21, c[0x3][R21] ;  /* 0x00c0000015157b82 */ /* 0x000f620000000000 */
[-C--:B----4-:R-:W-:Y:S02]  /*4e60*/  IMAD R23, R20, R13.reuse, UR4 ;  /* 0x0000000414177e24 */ /* 0x090fe4000f8e020d */
[----:B------:R-:W-:-:S05]  /*4e70*/  IMAD R18, R27, R13, UR4 ;  /* 0x000000041b127e24 */ /* 0x000fca000f8e020d */
[----:B------:R-:W1:Y:S08]  /*4e80*/  LDC.U8 R27, c[0x3][R29] ;  /* 0x00c000001d1b7b82 */ /* 0x000e700000000000 */
[----:B------:R-:W2:Y:S08]  /*4e90*/  LDC.U8 R23, c[0x3][R23] ;  /* 0x00c0000017177b82 */ /* 0x000eb00000000000 */
[----:B------:R-:W0:Y:S01]  /*4ea0*/  LDC.U8 R18, c[0x3][R18] ;  /* 0x00c0000012127b82 */ /* 0x000e220000000000 */
[----:B-1----:R-:W-:-:S04]  /*4eb0*/  IADD3 R16, PT, PT, R26, R16, R27 ;  /* 0x000000101a107210 */ /* 0x002fc80007ffe01b */
[----:B-----5:R-:W-:Y:S02]  /*4ec0*/  IADD3 R16, PT, PT, R21, R16, R22 ;  /* 0x0000001015107210 */ /* 0x020fe40007ffe016 */
[----:B--2---:R-:W-:-:S04]  /*4ed0*/  IADD3 R17, PT, PT, R23, R17, R24 ;  /* 0x0000001117117210 */ /* 0x004fc80007ffe018 */
[----:B0-----:R-:W-:Y:S02]  /*4ee0*/  IADD3 R19, PT, PT, R28, R17, R18 ;  /* 0x000000111c137210 */ /* 0x001fe40007ffe012 */
[----:B------:R-:W-:Y:S02]  /*4ef0*/  PRMT R17, R16, 0x7610, R17 ;  /* 0x0000761010117816 */ /* 0x000fe40000000011 */
[----:B------:R-:W-:Y:S01]  /*4f00*/  PRMT R16, R19, 0x7610, R16 ;  /* 0x0000761013107816 */ /* 0x000fe20000000010 */
[----:B------:R-:W-:Y:S06]  /*4f10*/  @P1 BRA `(.L_x_38) ;  /* 0xfffffffc00041947 */ /* 0x000fec000383ffff */
[----:B------:R-:W-:-:S07]  /*4f20*/  MOV R0, R11 ;  /* 0x0000000b00007202 */ /* 0x000fce0000000f00 */
.L_x_37:
[----:B------:R-:W-:-:S13]  /*4f30*/  LOP3.LUT P1, RZ, R7, 0x7, RZ, 0xc0, !PT ;  /* 0x0000000707ff7812 */ /* 0x000fda000782c0ff */
[----:B------:R-:W-:Y:S05]  /*4f40*/  @!P1 BRA `(.L_x_39) ;  /* 0x0000000400109947 */ /* 0x000fea0003800000 */
[----:B------:R-:W-:Y:S01]  /*4f50*/  ISETP.NE.AND P1, PT, R25, RZ, PT ;  /* 0x000000ff1900720c */ /* 0x000fe20003f25270 */
[----:B------:R-:W-:-:S12]  /*4f60*/  @!P0 BRA `(.L_x_40) ;  /* 0x0000000000808947 */ /* 0x000fd80003800000 */
[----:B------:R-:W-:Y:S01]  /*4f70*/  IMAD.IADD R24, R1, 0x1, R0 ;  /* 0x0000000101187824 */ /* 0x000fe200078e0200 */
[----:B------:R-:W0:Y:S04]  /*4f80*/  LDC R18, c[0x0][0x3a8] ;  /* 0x0000ea00ff127b82 */ /* 0x000e280000000800 */
[----:B------:R-:W0:Y:S04]  /*4f90*/  LDL.U8 R13, [R24+0x1] ;  /* 0x00000100180d7983 */ /* 0x000e280000100000 */
[----:B------:R-:W2:Y:S04]  /*4fa0*/  LDL.U8 R19, [R24] ;  /* 0x0000000018137983 */ /* 0x000ea80000100000 */
[----:B------:R-:W3:Y:S04]  /*4fb0*/  LDL.U8 R21, [R24+0x7] ;  /* 0x0000070018157983 */ /* 0x000ee80000100000 */
[----:B------:R-:W4:Y:S04]  /*4fc0*/  LDL.U8 R29, [R24+0x8] ;  /* 0x00000800181d7983 */ /* 0x000f280000100000 */
[----:B------:R-:W5:Y:S04]  /*4fd0*/  LDL.U8 R27, [R24+0x3] ;  /* 0x00000300181b7983 */ /* 0x000f680000100000 */
[----:B------:R-:W5:Y:S04]  /*4fe0*/  LDL.U8 R14, [R24+0x2] ;  /* 0x00000200180e7983 */ /* 0x000f680000100000 */
[----:B------:R-:W5:Y:S04]  /*4ff0*/  LDL.U8 R23, [R24+0x9] ;  /* 0x0000090018177983 */ /* 0x000f680000100000 */
[----:B------:R-:W5:Y:S01]  /*5000*/  LDL.U8 R15, [R24+0xa] ;  /* 0x00000a00180f7983 */ /* 0x000f620000100000 */
[----:B------:R-:W-:-:S02]  /*5010*/  VIADD R0, R0, 0x4 ;  /* 0x0000000400007836 */ /* 0x000fc40000000000 */
[-C--:B0-----:R-:W-:Y:S02]  /*5020*/  IMAD R20, R13, R18.reuse, UR4 ;  /* 0x000000040d147e24 */ /* 0x081fe4000f8e0212 */
[----:B--2---:R-:W-:-:S04]  /*5030*/  IMAD R19, R19, R18, UR4 ;  /* 0x0000000413137e24 */ /* 0x004fc8000f8e0212 */
[----:B------:R-:W0:Y:S01]  /*5040*/  LDC.U8 R20, c[0x3][R20] ;  /* 0x00c0000014147b82 */ /* 0x000e220000000000 */
[-C--:B---3--:R-:W-:Y:S02]  /*5050*/  IMAD R21, R21, R18.reuse, UR4 ;  /* 0x0000000415157e24 */ /* 0x088fe4000f8e0212 */
[-C--:B----4-:R-:W-:Y:S02]  /*5060*/  IMAD R13, R29, R18.reuse, UR4 ;  /* 0x000000041d0d7e24 */ /* 0x090fe4000f8e0212 */
[-C--:B-----5:R-:W-:Y:S02]  /*5070*/  IMAD R22, R27, R18.reuse, UR4 ;  /* 0x000000041b167e24 */ /* 0x0a0fe4000f8e0212 */
[-C--:B------:R-:W-:Y:S02]  /*5080*/  IMAD R14, R14, R18.reuse, UR4 ;  /* 0x000000040e0e7e24 */ /* 0x080fe4000f8e0212 */
[-C--:B------:R-:W-:Y:S02]  /*5090*/  IMAD R23, R23, R18.reuse, UR4 ;  /* 0x0000000417177e24 */ /* 0x080fe4000f8e0212 */
[----:B------:R-:W-:-:S02]  /*50a0*/  IMAD R15, R15, R18, UR4 ;  /* 0x000000040f0f7e24 */ /* 0x000fc4000f8e0212 */
[----:B------:R-:W0:Y:S08]  /*50b0*/  LDC.U8 R18, c[0x3][R19] ;  /* 0x00c0000013127b82 */ /* 0x000e300000000000 */
[----:B------:R-:W1:Y:S08]  /*50c0*/  LDC.U8 R21, c[0x3][R21] ;  /* 0x00c0000015157b82 */ /* 0x000e700000000000 */
[----:B------:R-:W1:Y:S08]  /*50d0*/  LDC.U8 R13, c[0x3][R13] ;  /* 0x00c000000d0d7b82 */ /* 0x000e700000000000 */
[----:B------:R-:W2:Y:S08]  /*50e0*/  LDC.U8 R27, c[0x3][R14] ;  /* 0x00c000000e1b7b82 */ /* 0x000eb00000000000 */
[----:B------:R-:W2:Y:S08]  /*50f0*/  LDC.U8 R22, c[0x3][R22] ;  /* 0x00c0000016167b82 */ /* 0x000eb00000000000 */
[----:B------:R-:W3:Y:S08]  /*5100*/  LDC.U8 R23, c[0x3][R23] ;  /* 0x00c0000017177b82 */ /* 0x000ef00000000000 */
[----:B------:R-:W3:Y:S01]  /*5110*/  LDC.U8 R15, c[0x3][R15] ;  /* 0x00c000000f0f7b82 */ /* 0x000ee20000000000 */
[----:B0-----:R-:W-:-:S02]  /*5120*/  IADD3 R18, PT, PT, R20, R17, R18 ;  /* 0x0000001114127210 */ /* 0x001fc40007ffe012 */
[----:B-1----:R-:W-:Y:S02]  /*5130*/  IADD3 R16, PT, PT, R13, R16, R21 ;  /* 0x000000100d107210 */ /* 0x002fe40007ffe015 */
[----:B--2---:R-:W-:-:S04]  /*5140*/  IADD3 R18, PT, PT, R22, R18, R27 ;  /* 0x0000001216127210 */ /* 0x004fc80007ffe01b */
[----:B------:R-:W-:Y:S02]  /*5150*/  PRMT R17, R18, 0x7610, R17 ;  /* 0x0000761012117816 */ /* 0x000fe40000000011 */
[----:B---3--:R-:W-:-:S07]  /*5160*/  IADD3 R16, PT, PT, R15, R16, R23 ;  /* 0x000000100f107210 */ /* 0x008fce0007ffe017 */
.L_x_40:
[----:B------:R-:W-:Y:S05]  /*5170*/  @!P1 BRA `(.L_x_39) ;  /* 0x0000000000849947 */ /* 0x000fea0003800000 */
[----:B------:R-:W-:Y:S02]  /*5180*/  ISETP.NE.AND P1, PT, R25, 0x1, PT ;  /* 0x000000011900780c */ /* 0x000fe40003f25270 */
[----:B------:R-:W-:-:S11]  /*5190*/  LOP3.LUT P2, RZ, R7, 0x1, RZ, 0xc0, !PT ;  /* 0x0000000107ff7812 */ /* 0x000fd6000784c0ff */
[C---:B------:R-:W-:Y:S01]  /*51a0*/  @P1 IMAD.IADD R18, R1.reuse, 0x1, R0 ;  /* 0x0000000101121824 */ /* 0x040fe200078e0200 */
[----:B------:R-:W-:Y:S01]  /*51b0*/  @P1 IADD3 R0, PT, PT, R0, 0x2, RZ ;  /* 0x0000000200001810 */ /* 0x000fe20007ffe0ff */
[----:B------:R-:W0:Y:S03]  /*51c0*/  @P1 LDC R20, c[0x0][0x3a8] ;  /* 0x0000ea00ff141b82 */ /* 0x000e260000000800 */
[----:B------:R-:W0:Y:S04]  /*51d0*/  @P1 LDL.U8 R23, [R18+0x1] ;  /* 0x0000010012171983 */ /* 0x000e280000100000 */
[----:B------:R-:W2:Y:S04]  /*51e0*/  @P1 LDL.U8 R21, [R18+0x7] ;  /* 0x0000070012151983 */ /* 0x000ea80000100000 */
[----:B------:R-:W3:Y:S01]  /*51f0*/  @P1 LDL.U8 R27, [R18+0x8] ;  /* 0x00000800121b1983 */ /* 0x000ee20000100000 */
[----:B------:R-:W-:-:S02]  /*5200*/  @P2 IMAD.IADD R14, R1, 0x1, R0 ;  /* 0x00000001010e2824 */ /* 0x000fc400078e0200 */
[----:B------:R-:W1:Y:S01]  /*5210*/  @P2 LDC R0, c[0x0][0x3a8] ;  /* 0x0000ea00ff002b82 */ /* 0x000e620000000800 */
[----:B------:R-:W4:Y:S04]  /*5220*/  @P1 LDL.U8 R19, [R18] ;  /* 0x0000000012131983 */ /* 0x000f280000100000 */
[----:B------:R-:W1:Y:S04]  /*5230*/  @P2 LDL.U8 R15, [R14+0x7] ;  /* 0x000007000e0f2983 */ /* 0x000e680000100000 */
[----:B------:R-:W5:Y:S01]  /*5240*/  @P2 LDL.U8 R13, [R14] ;  /* 0x000000000e0d2983 */ /* 0x000f620000100000 */
[----:B0-----:R-:W-:-:S02]  /*5250*/  @P1 IMAD R23, R23, R20, UR4 ;  /* 0x0000000417171e24 */ /* 0x001fc4000f8e0214 */
[-C--:B--2---:R-:W-:Y:S02]  /*5260*/  @P1 IMAD R21, R21, R20.reuse, UR4 ;  /* 0x0000000415151e24 */ /* 0x084fe4000f8e0214 */
[-C--:B---3--:R-:W-:Y:S02]  /*5270*/  @P1 IMAD R27, R27, R20.reuse, UR4 ;  /* 0x000000041b1b1e24 */ /* 0x088fe4000f8e0214 */
[----:B----4-:R-:W-:Y:S01]  /*5280*/  @P1 IMAD R19, R19, R20, UR4 ;  /* 0x0000000413131e24 */ /* 0x010fe2000f8e0214 */
[----:B------:R-:W0:Y:S01]  /*5290*/  @P1 LDC.U8 R23, c[0x3][R23] ;  /* 0x00c0000017171b82 */ /* 0x000e220000000000 */
[----:B-1----:R-:W-:-:S07]  /*52a0*/  @P2 IMAD R15, R15, R0, UR4 ;  /* 0x000000040f0f2e24 */ /* 0x002fce000f8e0200 */
[----:B------:R-:W0:Y:S01]  /*52b0*/  @P1 LDC.U8 R20, c[0x3][R19] ;  /* 0x00c0000013141b82 */ /* 0x000e220000000000 */
[----:B-----5:R-:W-:-:S07]  /*52c0*/  @P2 IMAD R13, R13, R0, UR4 ;  /* 0x000000040d0d2e24 */ /* 0x020fce000f8e0200 */
[----:B------:R-:W1:Y:S08]  /*52d0*/  @P1 LDC.U8 R21, c[0x3][R21] ;  /* 0x00c0000015151b82 */ /* 0x000e700000000000 */
[----:B------:R-:W1:Y:S08]  /*52e0*/  @P1 LDC.U8 R27, c[0x3][R27] ;  /* 0x00c000001b1b1b82 */ /* 0x000e700000000000 */
[----:B------:R-:W2:Y:S08]  /*52f0*/  @P2 LDC.U8 R0, c[0x3][R13] ;  /* 0x00c000000d002b82 */ /* 0x000eb00000000000 */
[----:B------:R-:W3:Y:S01]  /*5300*/  @P2 LDC.U8 R15, c[0x3][R15] ;  /* 0x00c000000f0f2b82 */ /* 0x000ee20000000000 */
[----:B0-----:R-:W-:-:S04]  /*5310*/  @P1 IADD3 R20, PT, PT, R23, R17, R20 ;  /* 0x0000001117141210 */ /* 0x001fc80007ffe014 */
[----:B------:R-:W-:Y:S02]  /*5320*/  @P1 PRMT R17, R20, 0x7610, R17 ;  /* 0x0000761014111816 */ /* 0x000fe40000000011 */
[----:B-1----:R-:W-:-:S04]  /*5330*/  @P1 IADD3 R14, PT, PT, R27, R16, R21 ;  /* 0x000000101b0e1210 */ /* 0x002fc80007ffe015 */
[----:B------:R-:W-:Y:S01]  /*5340*/  @P1 PRMT R16, R14, 0x7610, R16 ;  /* 0x000076100e101816 */ /* 0x000fe20000000010 */
[----:B--2---:R-:W-:-:S04]  /*5350*/  @P2 IMAD.IADD R0, R17, 0x1, R0 ;  /* 0x0000000111002824 */ /* 0x004fc800078e0200 */
[----:B---3--:R-:W-:Y:S01]  /*5360*/  @P2 IMAD.IADD R14, R16, 0x1, R15 ;  /* 0x00000001100e2824 */ /* 0x008fe200078e020f */
[----:B------:R-:W-:-:S04]  /*5370*/  @P2 PRMT R17, R0, 0x7610, R17 ;  /* 0x0000761000112816 */ /* 0x000fc80000000011 */
[----:B------:R-:W-:-:S07]  /*5380*/  @P2 PRMT R16, R14, 0x7610, R16 ;  /* 0x000076100e102816 */ /* 0x000fce0000000010 */
.L_x_39:
[----:B------:R-:W0:Y:S01]  /*5390*/  LDC R21, c[0x0][0x3a8] ;  /* 0x0000ea00ff157b82 */ /* 0x000e220000000800 */
[----:B------:R-:W-:Y:S01]  /*53a0*/  UIADD3 UR4, UPT, UPT, UR4, 0x1, URZ ;  /* 0x0000000104047890 */ /* 0x000fe2000fffe0ff */
[----:B------:R-:W-:Y:S01]  /*53b0*/  LOP3.LUT R19, R17, 0xffff, RZ, 0xc0, !PT ;  /* 0x0000ffff11137812 */ /* 0x000fe200078ec0ff */
[----:B------:R-:W1:Y:S01]  /*53c0*/  I2F.U16 R13, R17 ;  /* 0x00000011000d7306 */ /* 0x000e620000101000 */
[----:B------:R-:W-:-:S03]  /*53d0*/  LOP3.LUT R20, R16, 0xffff, RZ, 0xc0, !PT ;  /* 0x0000ffff10147812 */ /* 0x000fc600078ec0ff */
[C---:B------:R-:W-:Y:S02]  /*53e0*/  IMAD R14, R19.reuse, R19, RZ ;  /* 0x00000013130e7224 */ /* 0x040fe400078e02ff */
[-C--:B------:R-:W-:Y:S02]  /*53f0*/  IMAD R18, R20, R20.reuse, RZ ;  /* 0x0000001414127224 */ /* 0x080fe400078e02ff */
[----:B------:R-:W2:Y:S01]  /*5400*/  I2F.U16 R0, R16 ;  /* 0x0000001000007306 */ /* 0x000ea20000101000 */
[----:B------:R-:W-:Y:S01]  /*5410*/  IMAD R19, R19, R20, RZ ;  /* 0x0000001413137224 */ /* 0x000fe200078e02ff */
[----:B------:R-:W-:Y:S02]  /*5420*/  I2FP.F32.U32 R15, R14 ;  /* 0x0000000e000f7245 */ /* 0x000fe40000201000 */
[----:B------:R-:W-:Y:S02]  /*5430*/  I2FP.F32.U32 R18, R18 ;  /* 0x0000001200127245 */ /* 0x000fe40000201000 */
[----:B------:R-:W-:Y:S01]  /*5440*/  I2FP.F32.U32 R19, R19 ;  /* 0x0000001300137245 */ /* 0x000fe20000201000 */
[----:B-1----:R-:W-:Y:S01]  /*5450*/  FADD R2, R13, R2 ;  /* 0x000000020d027221 */ /* 0x002fe20000000000 */
[----:B------:R-:W-:Y:S01]  /*5460*/  FADD R8, R15, R8 ;  /* 0x000000080f087221 */ /* 0x000fe20000000000 */
[----:B------:R-:W-:-:S02]  /*5470*/  FADD R9, R18, R9 ;  /* 0x0000000912097221 */ /* 0x000fc40000000000 */
[----:B------:R-:W-:Y:S01]  /*5480*/  FADD R10, R19, R10 ;  /* 0x0000000a130a7221 */ /* 0x000fe20000000000 */
[----:B0-----:R-:W-:Y:S01]  /*5490*/  ISETP.NE.AND P1, PT, R21, UR4, PT ;  /* 0x0000000415007c0c */ /* 0x001fe2000bf25270 */
[----:B--2---:R-:W-:-:S12]  /*54a0*/  FADD R3, R0, R3 ;  /* 0x0000000300037221 */ /* 0x004fd80000000000 */
[----:B------:R-:W-:Y:S05]  /*54b0*/  @P1 BRA `(.L_x_41) ;  /* 0xfffffff400741947 */ /* 0x000fea000383ffff */
.L_x_36:
[----:B------:R-:W-:Y:S01]  /*54c0*/  I2FP.F32.U32 R7, R21 ;  /* 0x0000001500077245 */ /* 0x000fe20000201000 */
[----:B------:R-:W-:Y:S01]  /*54d0*/  FMUL R0, R2, R2 ;  /* 0x0000000202007220 */ /* 0x000fe20000400000 */
[----:B------:R-:W-:Y:S01]  /*54e0*/  FMUL R12, R3, R3 ;  /* 0x00000003030c7220 */ /* 0x000fe20000400000 */
[----:B------:R-:W-:Y:S02]  /*54f0*/  BSSY.RECONVERGENT B0, `(.L_x_42) ;  /* 0x0000012000007945 */ /* 0x000fe40003800200 */
[C---:B------:R-:W-:Y:S01]  /*5500*/  FFMA R0, R7.reuse, R8, -R0 ;  /* 0x0000000807007223 */ /* 0x040fe20000000800 */
[----:B------:R-:W-:-:S04]  /*5510*/  FFMA R9, R7, R9, -R12 ;  /* 0x0000000907097223 */ /* 0x000fc8000000080c */
[----:B------:R-:W-:-:S04]  /*5520*/  FMUL R8, R0, R9 ;  /* 0x0000000900087220 */ /* 0x000fc80000400000 */
[----:B------:R0:W1:Y:S01]  /*5530*/  MUFU.RSQ R9, R8 ;  /* 0x0000000800097308 */ /* 0x0000620000001400 */
[----:B------:R-:W-:-:S04]  /*5540*/  IADD3 R0, PT, PT, R8, -0xd000000, RZ ;  /* 0xf300000008007810 */ /* 0x000fc80007ffe0ff */
[----:B------:R-:W-:Y:S01]  /*5550*/  ISETP.GT.U32.AND P0, PT, R0, 0x727fffff, PT ;  /* 0x727fffff0000780c */ /* 0x000fe20003f04070 */
[----:B------:R-:W-:-:S04]  /*5560*/  FMUL R0, R2, R3 ;  /* 0x0000000302007220 */ /* 0x000fc80000400000 */
[----:B------:R-:W-:-:S08]  /*5570*/  FFMA R0, R7, R10, -R0 ;  /* 0x0000000a07007223 */ /* 0x000fd00000000800 */
[----:B01----:R-:W-:Y:S05]  /*5580*/  @!P0 BRA `(.L_x_43) ;  /* 0x0000000000108947 */ /* 0x003fea0003800000 */
[----:B------:R-:W-:-:S07]  /*5590*/  MOV R11, 0x55b0 ;  /* 0x000055b0000b7802 */ /* 0x000fce0000000f00 */
[----:B------:R-:W-:Y:S05]  /*55a0*/  CALL.REL.NOINC `($__internal_0_$__cuda_sm20_sqrt_rn_f32_slowpath) ;  /* 0x00000008002c7944 */ /* 0x000fea0003c00000 */
[----:B------:R-:W-:Y:S01]  /*55b0*/  IMAD.MOV.U32 R3, RZ, RZ, R7 ;  /* 0x000000ffff037224 */ /* 0x000fe200078e0007 */
[----:B------:R-:W-:Y:S06]  /*55c0*/  BRA `(.L_x_44) ;  /* 0x0000000000107947 */ /* 0x000fec0003800000 */
.L_x_43:
[----:B------:R-:W-:Y:S01]  /*55d0*/  FMUL.FTZ R3, R8, R9 ;  /* 0x0000000908037220 */ /* 0x000fe20000410000 */
[----:B------:R-:W-:-:S03]  /*55e0*/  FMUL.FTZ R7, R9, 0.5 ;  /* 0x3f00000009077820 */ /* 0x000fc60000410000 */
[----:B------:R-:W-:-:S04]  /*55f0*/  FFMA R2, -R3, R3, R8 ;  /* 0x0000000303027223 */ /* 0x000fc80000000108 */
[----:B------:R-:W-:-:S07]  /*5600*/  FFMA R3, R2, R7, R3 ;  /* 0x0000000702037223 */ /* 0x000fce0000000003 */
.L_x_44:
[----:B------:R-:W-:Y:S05]  /*5610*/  BSYNC.RECONVERGENT B0 ;  /* 0x0000000000007941 */ /* 0x000fea0003800200 */
.L_x_42:
[----:B------:R-:W0:Y:S01]  /*5620*/  MUFU.RCP R2, R3 ;  /* 0x0000000300027308 */ /* 0x000e220000001000 */
[----:B------:R-:W-:Y:S07]  /*5630*/  BSSY.RECONVERGENT B0, `(.L_x_45) ;  /* 0x000000b000007945 */ /* 0x000fee0003800200 */
[----:B------:R-:W1:Y:S01]  /*5640*/  FCHK P0, R0, R3 ;  /* 0x0000000300007302 */ /* 0x000e620000000000 */
[----:B0-----:R-:W-:-:S04]  /*5650*/  FFMA R7, R2, -R3, 1 ;  /* 0x3f80000002077423 */ /* 0x001fc80000000803 */
[----:B------:R-:W-:-:S04]  /*5660*/  FFMA R7, R2, R7, R2 ;  /* 0x0000000702077223 */ /* 0x000fc80000000002 */
[----:B------:R-:W-:-:S04]  /*5670*/  FFMA R10, R0, R7, RZ ;  /* 0x00000007000a7223 */ /* 0x000fc800000000ff */
[----:B------:R-:W-:-:S04]  /*5680*/  FFMA R2, R10, -R3, R0 ;  /* 0x800000030a027223 */ /* 0x000fc80000000000 */
[----:B------:R-:W-:Y:S01]  /*5690*/  FFMA R10, R7, R2, R10 ;  /* 0x00000002070a7223 */ /* 0x000fe2000000000a */
[----:B-1----:R-:W-:Y:S06]  /*56a0*/  @!P0 BRA `(.L_x_46) ;  /* 0x00000000000c8947 */ /* 0x002fec0003800000 */
[----:B------:R-:W-:-:S07]  /*56b0*/  MOV R2, 0x56d0 ;  /* 0x000056d000027802 */ /* 0x000fce0000000f00 */
[----:B------:R-:W-:Y:S05]  /*56c0*/  CALL.REL.NOINC `($__internal_1_$__cuda_sm3x_div_rn_noftz_f32_slowpath) ;  /* 0x0000000800447944 */ /* 0x000fea0003c00000 */
[----:B------:R-:W-:-:S07]  /*56d0*/  IMAD.MOV.U32 R10, RZ, RZ, R0 ;  /* 0x000000ffff0a7224 */ /* 0x000fce00078e0000 */
.L_x_46:
[----:B------:R-:W-:Y:S05]  /*56e0*/  BSYNC.RECONVERGENT B0 ;  /* 0x0000000000007941 */ /* 0x000fea0003800200 */
.L_x_45:
[----:B------:R-:W0:Y:S02]  /*56f0*/  LDCU UR6, c[0x0][0x390] ;  /* 0x00007200ff0677ac */ /* 0x000e240008000800 */
[----:B0-----:R-:W-:-:S13]  /*5700*/  ISETP.NE.AND P0, PT, RZ, UR6, PT ;  /* 0x00000006ff007c0c */ /* 0x001fda000bf05270 */
[----:B------:R-:W-:Y:S05]  /*5710*/  @!P0 EXIT ;  /* 0x000000000000894d */ /* 0x000fea0003800000 */
[----:B------:R-:W-:Y:S01]  /*5720*/  UISETP.GE.U32.AND UP0, UPT, UR6, 0x4, UPT ;  /* 0x000000040600788c */ /* 0x000fe2000bf06070 */
[----:B------:R-:W0:Y:S01]  /*5730*/  LDCU.64 UR10, c[0x0][0x358] ;  /* 0x00006b00ff0a77ac */ /* 0x000e220008000a00 */
[----:B------:R-:W-:Y:S01]  /*5740*/  ULOP3.LUT UR8, UR6, 0x3, URZ, 0xc0, !UPT ;  /* 0x0000000306087892 */ /* 0x000fe2000f8ec0ff */
[----:B------:R-:W-:-:S06]  /*5750*/  UMOV UR4, URZ ;  /* 0x000000ff00047c82 */ /* 0x000fcc0008000000 */
[----:B------:R-:W-:Y:S05]  /*5760*/  BRA.U !UP0, `(.L_x_47) ;  /* 0x00000005082c7547 */ /* 0x000fea000b800000 */
[----:B------:R-:W1:Y:S01]  /*5770*/  LDC R19, c[0x0][0x394] ;  /* 0x0000e500ff137b82 */ /* 0x000e620000000800 */
[----:B------:R-:W-:Y:S01]  /*5780*/  ULOP3.LUT UR4, UR6, 0xfffffffc, URZ, 0xc0, !UPT ;  /* 0xfffffffc06047892 */ /* 0x000fe2000f8ec0ff */
[----:B------:R-:W-:-:S03]  /*5790*/  IMAD.MOV.U32 R11, RZ, RZ, RZ ;  /* 0x000000ffff0b7224 */ /* 0x000fc600078e00ff */
[----:B------:R-:W-:-:S03]  /*57a0*/  UIADD3 UR6, UPT, UPT, -UR4, URZ, URZ ;  /* 0x000000ff04067290 */ /* 0x000fc6000fffe1ff */
[----:B------:R-:W2:Y:S08]  /*57b0*/  LDC.64 R2, c[0x0][0x388] ;  /* 0x0000e200ff027b82 */ /* 0x000eb00000000a00 */
[----:B------:R-:W3:Y:S01]  /*57c0*/  LDC.64 R8, c[0x0][0x380] ;  /* 0x0000e000ff087b82 */ /* 0x000ee20000000a00 */
[C---:B-1----:R-:W-:Y:S01]  /*57d0*/  IADD3 R14, PT, PT, R19.reuse, UR5, R6 ;  /* 0x00000005130e7c10 */ /* 0x042fe2000fffe006 */
[C---:B------:R-:W-:Y:S01]  /*57e0*/  IMAD R6, R19.reuse, 0x3, R4 ;  /* 0x0000000313067824 */ /* 0x040fe200078e0204 */
[C---:B------:R-:W-:Y:S01]  /*57f0*/  LEA R12, R19.reuse, R4, 0x1 ;  /* 0x00000004130c7211 */ /* 0x040fe200078e08ff */
[----:B------:R-:W-:-:S02]  /*5800*/  IMAD R0, R19, R19, RZ ;  /* 0x0000001313007224 */ /* 0x000fc400078e02ff */
[-CC-:B------:R-:W-:Y:S02]  /*5810*/  IMAD R13, R14, R19.reuse, R5.reuse ;  /* 0x000000130e0d7224 */ /* 0x180fe400078e0205 */
[-CC-:B------:R-:W-:Y:S02]  /*5820*/  IMAD R15, R6, R19.reuse, R5.reuse ;  /* 0x00000013060f7224 */ /* 0x180fe400078e0205 */
[-CC-:B------:R-:W-:Y:S02]  /*5830*/  IMAD R17, R12, R19.reuse, R5.reuse ;  /* 0x000000130c117224 */ /* 0x180fe400078e0205 */
[----:B--2---:R-:W-:-:S07]  /*5840*/  IMAD R19, R4, R19, R5 ;  /* 0x0000001304137224 */ /* 0x004fce00078e0205 */
.L_x_56:
[----:B0-----:R-:W-:-:S05]  /*5850*/  IMAD.WIDE.U32 R6, R11, 0x4, R2 ;  /* 0x000000040b067825 */ /* 0x001fca00078e0002 */
[----:B0-----:R-:W2:Y:S01]  /*5860*/  LDG.E R21, desc[UR10][R6.64] ;  /* 0x0000000a06157981 */ /* 0x001ea2000c1e1900 */
[----:B------:R-:W-:Y:S01]  /*5870*/  BSSY.RECONVERGENT B0, `(.L_x_48) ;  /* 0x000000b000007945 */ /* 0x000fe20003800200 */
[----:B--2---:R-:W-:-:S13]  /*5880*/  FSETP.GE.AND P0, PT, R10, R21, PT ;  /* 0x000000150a00720b */ /* 0x004fda0003f06000 */
[----:B------:R-:W-:Y:S05]  /*5890*/  @!P0 BRA `(.L_x_49) ;  /* 0x0000000000208947 */ /* 0x000fea0003800000 */
[----:B------:R-:W2:Y:S02]  /*58a0*/  LDG.E R21, desc[UR10][R6.64+0x4] ;  /* 0x0000040a06157981 */ /* 0x000ea4000c1e1900 */
[----:B--2---:R-:W-:-:S13]  /*58b0*/  FSETP.GEU.AND P0, PT, R10, R21, PT ;  /* 0x000000150a00720b */ /* 0x004fda0003f0e000 */
[----:B------:R-:W0:Y:S02]  /*58c0*/  @!P0 LDC.64 R20, c[0x0][0x380] ;  /* 0x0000e000ff148b82 */ /* 0x000e240000000a00 */
[----:B0-----:R-:W-:-:S05]  /*58d0*/  @!P0 IMAD.WIDE.U32 R20, R19, 0x8, R20 ;  /* 0x0000000813148825 */ /* 0x001fca00078e0014 */
[----:B------:R-:W2:Y:S02]  /*58e0*/  @!P0 LDG.E.64 R22, desc[UR10][R20.64] ;  /* 0x0000000a14168981 */ /* 0x000ea4000c1e1b00 */
[----:B--2---:R-:W-:-:S05]  /*58f0*/  @!P0 IADD3 R22, P1, PT, R22, 0x1, RZ ;  /* 0x0000000116168810 */ /* 0x004fca0007f3e0ff */
[----:B------:R-:W-:-:S05]  /*5900*/  @!P0 IMAD.X R23, RZ, RZ, R23, P1 ;  /* 0x000000ffff178224 */ /* 0x000fca00008e0617 */
[----:B------:R0:W-:Y:S03]  /*5910*/  @!P0 STG.E.64 desc[UR10][R20.64], R22 ;  /* 0x0000001614008986 */ /* 0x0001e6000c101b0a */
.L_x_49:
[----:B------:R-:W-:Y:S05]  /*5920*/  BSYNC.RECONVERGENT B0 ;  /* 0x0000000000007941 */ /* 0x000fea0003800200 */
.L_x_48:
        /* <DEDUP_REMOVED lines=12> */
.L_x_51:
[----:B------:R-:W-:Y:S05]  /*59f0*/  BSYNC.RECONVERGENT B0 ;  /* 0x0000000000007941 */ /* 0x000fea0003800200 */
.L_x_50:
        /* <DEDUP_REMOVED lines=12> */
.L_x_53:
[----:B------:R-:W-:Y:S05]  /*5ac0*/  BSYNC.RECONVERGENT B0 ;  /* 0x0000000000007941 */ /* 0x000fea0003800200 */
.L_x_52:
[----:B0-----:R-:W2:Y:S01]  /*5ad0*/  LDG.E R21, desc[UR10][R6.64+0x18] ;  /* 0x0000180a06157981 */ /* 0x001ea2000c1e1900 */
[----:B------:R-:W-:Y:S01]  /*5ae0*/  BSSY.RECONVERGENT B0, `(.L_x_54) ;  /* 0x000000b000007945 */ /* 0x000fe20003800200 */
[----:B--2---:R-:W-:-:S13]  /*5af0*/  FSETP.GE.AND P0, PT, R10, R21, PT ;  /* 0x000000150a00720b */ /* 0x004fda0003f06000 */
[----:B------:R-:W-:Y:S05]  /*5b00*/  @!P0 BRA `(.L_x_55) ;  /* 0x0000000000208947 */ /* 0x000fea0003800000 */
[----:B------:R-:W2:Y:S02]  /*5b10*/  LDG.E R7, desc[UR10][R6.64+0x1c] ;  /* 0x00001c0a06077981 */ /* 0x000ea4000c1e1900 */
[----:B--2---:R-:W-:-:S13]  /*5b20*/  FSETP.GEU.AND P0, PT, R10, R7, PT ;  /* 0x000000070a00720b */ /* 0x004fda0003f0e000 */
[----:B------:R-:W-:Y:S05]  /*5b30*/  @P0 BRA `(.L_x_55) ;  /* 0x0000000000140947 */ /* 0x000fea0003800000 */
[----:B---3--:R-:W-:-:S05]  /*5b40*/  IMAD.WIDE.U32 R6, R15, 0x8, R8 ;  /* 0x000000080f067825 */ /* 0x008fca00078e0008 */
[----:B------:R-:W2:Y:S02]  /*5b50*/  LDG.E.64 R20, desc[UR10][R6.64] ;  /* 0x0000000a06147981 */ /* 0x000ea4000c1e1b00 */
[----:B--2---:R-:W-:-:S04]  /*5b60*/  IADD3 R20, P0, PT, R20, 0x1, RZ ;  /* 0x0000000114147810 */ /* 0x004fc80007f1e0ff */
[----:B------:R-:W-:-:S05]  /*5b70*/  IADD3.X R21, PT, PT, RZ, R21, RZ, P0, !PT ;  /* 0x00000015ff157210 */ /* 0x000fca00007fe4ff */
[----:B------:R0:W-:Y:S04]  /*5b80*/  STG.E.64 desc[UR10][R6.64], R20 ;  /* 0x0000001406007986 */ /* 0x0001e8000c101b0a */
.L_x_55:
[----:B------:R-:W-:Y:S05]  /*5b90*/  BSYNC.RECONVERGENT B0 ;  /* 0x0000000000007941 */ /* 0x000fea0003800200 */
.L_x_54:
[----:B------:R-:W-:Y:S01]  /*5ba0*/  UIADD3 UR6, UPT, UPT, UR6, 0x4, URZ ;  /* 0x0000000406067890 */ /* 0x000fe2000fffe0ff */
[C---:B------:R-:W-:Y:S01]  /*5bb0*/  IMAD R15, R0.reuse, 0x4, R15 ;  /* 0x00000004000f7824 */ /* 0x040fe200078e020f */
[----:B------:R-:W-:Y:S01]  /*5bc0*/  IADD3 R11, PT, PT, R11, 0x8, RZ ;  /* 0x000000080b0b7810 */ /* 0x000fe20007ffe0ff */
[C---:B------:R-:W-:Y:S01]  /*5bd0*/  IMAD R17, R0.reuse, 0x4, R17 ;  /* 0x0000000400117824 */ /* 0x040fe200078e0211 */
[----:B------:R-:W-:Y:S01]  /*5be0*/  UISETP.NE.AND UP0, UPT, UR6, URZ, UPT ;  /* 0x000000ff0600728c */ /* 0x000fe2000bf05270 */
[C---:B------:R-:W-:Y:S02]  /*5bf0*/  IMAD R13, R0.reuse, 0x4, R13 ;  /* 0x00000004000d7824 */ /* 0x040fe400078e020d */
[----:B------:R-:W-:-:S06]  /*5c00*/  IMAD R19, R0, 0x4, R19 ;  /* 0x0000000400137824 */ /* 0x000fcc00078e0213 */
[----:B------:R-:W-:Y:S05]  /*5c10*/  BRA.U UP0, `(.L_x_56) ;  /* 0xfffffffd000c7547 */ /* 0x000fea000b83ffff */
.L_x_47:
[----:B------:R-:W-:-:S13]  /*5c20*/  ISETP.NE.AND P0, PT, RZ, UR8, PT ;  /* 0x00000008ff007c0c */ /* 0x000fda000bf05270 */
[----:B0-----:R-:W-:Y:S05]  /*5c30*/  @!P0 EXIT ;  /* 0x000000000000894d */ /* 0x001fea0003800000 */
[----:B------:R-:W0:Y:S01]  /*5c40*/  LDCU.64 UR6, c[0x0][0x388] ;  /* 0x00007100ff0677ac */ /* 0x000e220008000a00 */
[----:B------:R-:W1:Y:S01]  /*5c50*/  LDC R11, c[0x0][0x394] ;  /* 0x0000e500ff0b7b82 */ /* 0x000e620000000800 */
[----:B------:R-:W-:-:S07]  /*5c60*/  USHF.L.U32 UR5, UR4, 0x1, URZ ;  /* 0x0000000104057899 */ /* 0x000fce00080006ff */
[----:B------:R-:W2:Y:S08]  /*5c70*/  LDC R12, c[0x0][0x394] ;  /* 0x0000e500ff0c7b82 */ /* 0x000eb00000000800 */
[----:B------:R-:W4:Y:S01]  /*5c80*/  LDC.64 R2, c[0x0][0x380] ;  /* 0x0000e000ff027b82 */ /* 0x000f220000000a00 */
[----:B0-----:R-:W-:Y:S02]  /*5c90*/  UIMAD.WIDE.U32 UR6, UR5, 0x4, UR6 ;  /* 0x00000004050678a5 */ /* 0x001fe4000f8e0006 */
[----:B------:R-:W-:-:S02]  /*5ca0*/  UIADD3 UR5, UPT, UPT, -UR8, URZ, URZ ;  /* 0x000000ff08057290 */ /* 0x000fc4000fffe1ff */
[----:B------:R-:W-:Y:S01]  /*5cb0*/  UIADD3 UR9, UP0, UPT, UR6, 0x4, URZ ;  /* 0x0000000406097890 */ /* 0x000fe2000ff1e0ff */
[----:B-1----:R-:W-:-:S03]  /*5cc0*/  IMAD R4, R11, UR4, R4 ;  /* 0x000000040b047c24 */ /* 0x002fc6000f8e0204 */
[----:B------:R-:W-:Y:S02]  /*5cd0*/  UIADD3.X UR6, UPT, UPT, URZ, UR7, URZ, UP0, !UPT ;  /* 0x00000007ff067290 */ /* 0x000fe400087fe4ff */
[----:B------:R-:W-:Y:S02]  /*5ce0*/  IMAD.U32 R0, RZ, RZ, UR9 ;  /* 0x00000009ff007e24 */ /* 0x000fe4000f8e00ff */
[----:B------:R-:W-:Y:S02]  /*5cf0*/  IMAD R11, R4, R11, R5 ;  /* 0x0000000b040b7224 */ /* 0x000fe400078e0205 */
[----:B------:R-:W-:-:S07]  /*5d00*/  IMAD.U32 R7, RZ, RZ, UR6 ;  /* 0x00000006ff077e24 */ /* 0x000fce000f8e00ff */
.L_x_59:
[----:B------:R-:W-:-:S05]  /*5d10*/  MOV R6, R0 ;  /* 0x0000000000067202 */ /* 0x000fca0000000f00 */
[----:B0-----:R-:W5:Y:S01]  /*5d20*/  LDG.E R5, desc[UR10][R6.64+-0x4] ;  /* 0xfffffc0a06057981 */ /* 0x001f62000c1e1900 */
[----:B------:R-:W-:Y:S01]  /*5d30*/  UIADD3 UR5, UPT, UPT, UR5, 0x1, URZ ;  /* 0x0000000105057890 */ /* 0x000fe2000fffe0ff */
[----:B------:R-:W-:Y:S01]  /*5d40*/  BSSY.RECONVERGENT B0, `(.L_x_57) ;  /* 0x000000d000007945 */ /* 0x000fe20003800200 */
[----:B------:R-:W-:Y:S02]  /*5d50*/  IADD3 R0, P1, PT, R6, 0x8, RZ ;  /* 0x0000000806007810 */ /* 0x000fe40007f3e0ff */
[----:B------:R-:W-:Y:S01]  /*5d60*/  UISETP.NE.AND UP0, UPT, UR5, URZ, UPT ;  /* 0x000000ff0500728c */ /* 0x000fe2000bf05270 */
[----:B-----5:R-:W-:-:S13]  /*5d70*/  FSETP.GE.AND P0, PT, R10, R5, PT ;  /* 0x000000050a00720b */ /* 0x020fda0003f06000 */
[----:B------:R-:W-:Y:S05]  /*5d80*/  @!P0 BRA `(.L_x_58) ;  /* 0x0000000000208947 */ /* 0x000fea0003800000 */
[----:B------:R-:W5:Y:S02]  /*5d90*/  LDG.E R5, desc[UR10][R6.64] ;  /* 0x0000000a06057981 */ /* 0x000f64000c1e1900 */
[----:B-----5:R-:W-:-:S13]  /*5da0*/  FSETP.GEU.AND P0, PT, R10, R5, PT ;  /* 0x000000050a00720b */ /* 0x020fda0003f0e000 */
[----:B------:R-:W-:Y:S05]  /*5db0*/  @P0 BRA `(.L_x_58) ;  /* 0x0000000000140947 */ /* 0x000fea0003800000 */
[----:B----4-:R-:W-:-:S05]  /*5dc0*/  IMAD.WIDE.U32 R4, R11, 0x8, R2 ;  /* 0x000000080b047825 */ /* 0x010fca00078e0002 */
[----:B---3--:R-:W3:Y:S02]  /*5dd0*/  LDG.E.64 R8, desc[UR10][R4.64] ;  /* 0x0000000a04087981 */ /* 0x008ee4000c1e1b00 */
[----:B---3--:R-:W-:-:S05]  /*5de0*/  IADD3 R8, P0, PT, R8, 0x1, RZ ;  /* 0x0000000108087810 */ /* 0x008fca0007f1e0ff */
[----:B------:R-:W-:-:S05]  /*5df0*/  IMAD.X R9, RZ, RZ, R9, P0 ;  /* 0x000000ffff097224 */ /* 0x000fca00000e0609 */
[----:B------:R0:W-:Y:S03]  /*5e00*/  STG.E.64 desc[UR10][R4.64], R8 ;  /* 0x0000000804007986 */ /* 0x0001e6000c101b0a */
.L_x_58:
[----:B------:R-:W-:Y:S05]  /*5e10*/  BSYNC.RECONVERGENT B0 ;  /* 0x0000000000007941 */ /* 0x000fea0003800200 */
.L_x_57:
[----:B------:R-:W-:Y:S02]  /*5e20*/  IMAD.X R7, RZ, RZ, R7, P1 ;  /* 0x000000ffff077224 */ /* 0x000fe400008e0607 */
[----:B--2---:R-:W-:Y:S01]  /*5e30*/  IMAD R11, R12, R12, R11 ;  /* 0x0000000c0c0b7224 */ /* 0x004fe200078e020b */
[----:B------:R-:W-:Y:S06]  /*5e40*/  BRA.U UP0, `(.L_x_59) ;  /* 0xfffffffd00b07547 */ /* 0x000fec000b83ffff */
[----:B------:R-:W-:Y:S05]  /*5e50*/  EXIT ;  /* 0x000000000000794d */ /* 0x000fea0003800000 */
        .weak           $__internal_0_$__cuda_sm20_sqrt_rn_f32_slowpath
        .type           $__internal_0_$__cuda_sm20_sqrt_rn_f32_slowpath,@function
        .size           $__internal_0_$__cuda_sm20_sqrt_rn_f32_slowpath,($__internal_1_$__cuda_sm3x_div_rn_noftz_f32_slowpath - $__internal_0_$__cuda_sm20_sqrt_rn_f32_slowpath)
$__internal_0_$__cuda_sm20_sqrt_rn_f32_slowpath:
[----:B------:R-:W-:-:S13]  /*5e60*/  LOP3.LUT P0, RZ, R8, 0x7fffffff, RZ, 0xc0, !PT ;  /* 0x7fffffff08ff7812 */ /* 0x000fda000780c0ff */
[----:B------:R-:W-:Y:S01]  /*5e70*/  @!P0 IMAD.MOV.U32 R3, RZ, RZ, R8 ;  /* 0x000000ffff038224 */ /* 0x000fe200078e0008 */
[----:B------:R-:W-:Y:S06]  /*5e80*/  @!P0 BRA `(.L_x_60) ;  /* 0x0000000000448947 */ /* 0x000fec0003800000 */
[----:B------:R-:W-:Y:S02]  /*5e90*/  FSETP.GEU.FTZ.AND P0, PT, R8, RZ, PT ;  /* 0x000000ff0800720b */ /* 0x000fe40003f1e000 */
[----:B------:R-:W-:-:S11]  /*5ea0*/  MOV R2, R8 ;  /* 0x0000000800027202 */ /* 0x000fd60000000f00 */
[----:B------:R-:W-:Y:S01]  /*5eb0*/  @!P0 IMAD.MOV.U32 R3, RZ, RZ, 0x7fffffff ;  /* 0x7fffffffff038424 */ /* 0x000fe200078e00ff */
[----:B------:R-:W-:Y:S06]  /*5ec0*/  @!P0 BRA `(.L_x_60) ;  /* 0x0000000000348947 */ /* 0x000fec0003800000 */
[----:B------:R-:W-:-:S13]  /*5ed0*/  FSETP.GTU.FTZ.AND P0, PT, |R2|, +INF , PT ;  /* 0x7f8000000200780b */ /* 0x000fda0003f1c200 */
[----:B------:R-:W-:Y:S01]  /*5ee0*/  @P0 FADD.FTZ R3, R2, 1 ;  /* 0x3f80000002030421 */ /* 0x000fe20000010000 */
[----:B------:R-:W-:Y:S06]  /*5ef0*/  @P0 BRA `(.L_x_60) ;  /* 0x0000000000280947 */ /* 0x000fec0003800000 */
[----:B------:R-:W-:-:S13]  /*5f00*/  FSETP.NEU.FTZ.AND P0, PT, |R2|, +INF , PT ;  /* 0x7f8000000200780b */ /* 0x000fda0003f1d200 */
[----:B------:R-:W-:-:S04]  /*5f10*/  @P0 FFMA R7, R2, 1.84467440737095516160e+19, RZ ;  /* 0x5f80000002070823 */ /* 0x000fc800000000ff */
[----:B------:R-:W0:Y:S02]  /*5f20*/  @P0 MUFU.RSQ R8, R7 ;  /* 0x0000000700080308 */ /* 0x000e240000001400 */
[----:B0-----:R-:W-:Y:S01]  /*5f30*/  @P0 FMUL.FTZ R10, R7, R8 ;  /* 0x00000008070a0220 */ /* 0x001fe20000410000 */
[----:B------:R-:W-:-:S03]  /*5f40*/  @P0 FMUL.FTZ R8, R8, 0.5 ;  /* 0x3f00000008080820 */ /* 0x000fc60000410000 */
[----:B------:R-:W-:-:S04]  /*5f50*/  @P0 FADD.FTZ R3, -R10, -RZ ;  /* 0x800000ff0a030221 */ /* 0x000fc80000010100 */
[----:B------:R-:W-:Y:S01]  /*5f60*/  @P0 FFMA R9, R10, R3, R7 ;  /* 0x000000030a090223 */ /* 0x000fe20000000007 */
[----:B------:R-:W-:-:S03]  /*5f70*/  @!P0 IMAD.MOV.U32 R3, RZ, RZ, R2 ;  /* 0x000000ffff038224 */ /* 0x000fc600078e0002 */
[----:B------:R-:W-:-:S04]  /*5f80*/  @P0 FFMA R8, R9, R8, R10 ;  /* 0x0000000809080223 */ /* 0x000fc8000000000a */
[----:B------:R-:W-:-:S07]  /*5f90*/  @P0 FMUL.FTZ R3, R8, 2.3283064365386962891e-10 ;  /* 0x2f80000008030820 */ /* 0x000fce0000410000 */
.L_x_60:
[----:B------:R-:W-:Y:S01]  /*5fa0*/  IMAD.MOV.U32 R7, RZ, RZ, R3 ;  /* 0x000000ffff077224 */ /* 0x000fe200078e0003 */
[----:B------:R-:W-:Y:S01]  /*5fb0*/  MOV R2, R11 ;  /* 0x0000000b00027202 */ /* 0x000fe20000000f00 */
[----:B------:R-:W-:-:S04]  /*5fc0*/  IMAD.MOV.U32 R3, RZ, RZ, 0x0 ;  /* 0x00000000ff037424 */ /* 0x000fc800078e00ff */
[----:B------:R-:W-:Y:S05]  /*5fd0*/  RET.REL.NODEC R2 `(_Z7pearsonPmPfjjjjhhjj) ;  /* 0xffffffa002087950 */ /* 0x000fea0003c3ffff */
        .weak           $__internal_1_$__cuda_sm3x_div_rn_noftz_f32_slowpath
        .type           $__internal_1_$__cuda_sm3x_div_rn_noftz_f32_slowpath,@function
        .size           $__internal_1_$__cuda_sm3x_div_rn_noftz_f32_slowpath,(.L_x_88 - $__internal_1_$__cuda_sm3x_div_rn_noftz_f32_slowpath)
$__internal_1_$__cuda_sm3x_div_rn_noftz_f32_slowpath:
[----:B------:R-:W-:Y:S01]  /*5fe0*/  SHF.R.U32.HI R8, RZ, 0x17, R3 ;  /* 0x00000017ff087819 */ /* 0x000fe20000011603 */
[----:B------:R-:W-:Y:S01]  /*5ff0*/  BSSY.RECONVERGENT B1, `(.L_x_61) ;  /* 0x0000063000017945 */ /* 0x000fe20003800200 */
[----:B------:R-:W-:Y:S02]  /*6000*/  SHF.R.U32.HI R7, RZ, 0x17, R0 ;  /* 0x00000017ff077819 */ /* 0x000fe40000011600 */
[----:B------:R-:W-:Y:S02]  /*6010*/  LOP3.LUT R13, R8, 0xff, RZ, 0xc0, !PT ;  /* 0x000000ff080d7812 */ /* 0x000fe400078ec0ff */
[----:B------:R-:W-:Y:S02]  /*6020*/  LOP3.LUT R10, R7, 0xff, RZ, 0xc0, !PT ;  /* 0x000000ff070a7812 */ /* 0x000fe400078ec0ff */
[----:B------:R-:W-:Y:S01]  /*6030*/  MOV R7, R0 ;  /* 0x0000000000077202 */ /* 0x000fe20000000f00 */
[----:B------:R-:W-:Y:S02]  /*6040*/  VIADD R11, R13, 0xffffffff ;  /* 0xffffffff0d0b7836 */ /* 0x000fe40000000000 */
[----:B------:R-:W-:-:S03]  /*6050*/  VIADD R9, R10, 0xffffffff ;  /* 0xffffffff0a097836 */ /* 0x000fc60000000000 */
[----:B------:R-:W-:-:S04]  /*6060*/  ISETP.GT.U32.AND P0, PT, R11, 0xfd, PT ;  /* 0x000000fd0b00780c */ /* 0x000fc80003f04070 */
[----:B------:R-:W-:-:S13]  /*6070*/  ISETP.GT.U32.OR P0, PT, R9, 0xfd, P0 ;  /* 0x000000fd0900780c */ /* 0x000fda0000704470 */
[----:B------:R-:W-:Y:S01]  /*6080*/  @!P0 IMAD.MOV.U32 R8, RZ, RZ, RZ ;  /* 0x000000ffff088224 */ /* 0x000fe200078e00ff */
[----:B------:R-:W-:Y:S06]  /*6090*/  @!P0 BRA `(.L_x_62) ;  /* 0x00000000005c8947 */ /* 0x000fec0003800000 */
[----:B------:R-:W-:Y:S02]  /*60a0*/  FSETP.GTU.FTZ.AND P1, PT, |R3|, +INF , PT ;  /* 0x7f8000000300780b */ /* 0x000fe40003f3c200 */
[----:B------:R-:W-:-:S04]  /*60b0*/  FSETP.GTU.FTZ.AND P0, PT, |R0|, +INF , PT ;  /* 0x7f8000000000780b */ /* 0x000fc80003f1c200 */
[----:B------:R-:W-:-:S13]  /*60c0*/  PLOP3.LUT P0, PT, P0, P1, PT, 0xf8, 0x8f ;  /* 0x00000000008f781c */ /* 0x000fda0000703f70 */
[----:B------:R-:W-:Y:S05]  /*60d0*/  @P0 BRA `(.L_x_63) ;  /* 0x00000004004c0947 */ /* 0x000fea0003800000 */
[----:B------:R-:W-:-:S13]  /*60e0*/  LOP3.LUT P0, RZ, R3, 0x7fffffff, R7, 0xc8, !PT ;  /* 0x7fffffff03ff7812 */ /* 0x000fda000780c807 */
[----:B------:R-:W-:Y:S05]  /*60f0*/  @!P0 BRA `(.L_x_64) ;  /* 0x00000004003c8947 */ /* 0x000fea0003800000 */
[C---:B------:R-:W-:Y:S02]  /*6100*/  FSETP.NEU.FTZ.AND P1, PT, |R0|.reuse, +INF , PT ;  /* 0x7f8000000000780b */ /* 0x040fe40003f3d200 */
[----:B------:R-:W-:Y:S02]  /*6110*/  FSETP.NEU.FTZ.AND P2, PT, |R3|, +INF , PT ;  /* 0x7f8000000300780b */ /* 0x000fe40003f5d200 */
[----:B------:R-:W-:-:S11]  /*6120*/  FSETP.NEU.FTZ.AND P0, PT, |R0|, +INF , PT ;  /* 0x7f8000000000780b */ /* 0x000fd60003f1d200 */
[----:B------:R-:W-:Y:S05]  /*6130*/  @!P2 BRA !P1, `(.L_x_64) ;  /* 0x00000004002ca947 */ /* 0x000fea0004800000 */
[----:B------:R-:W-:-:S04]  /*6140*/  LOP3.LUT P1, RZ, R7, 0x7fffffff, RZ, 0xc0, !PT ;  /* 0x7fffffff07ff7812 */ /* 0x000fc8000782c0ff */
[----:B------:R-:W-:-:S13]  /*6150*/  PLOP3.LUT P1, PT, P2, P1, PT, 0x2f, 0xf2 ;  /* 0x0000000000f2781c */ /* 0x000fda0001722577 */
[----:B------:R-:W-:Y:S05]  /*6160*/  @P1 BRA `(.L_x_65) ;  /* 0x0000000400181947 */ /* 0x000fea0003800000 */
[----:B------:R-:W-:-:S04]  /*6170*/  LOP3.LUT P1, RZ, R3, 0x7fffffff, RZ, 0xc0, !PT ;  /* 0x7fffffff03ff7812 */ /* 0x000fc8000782c0ff */
[----:B------:R-:W-:-:S13]  /*6180*/  PLOP3.LUT P0, PT, P0, P1, PT, 0x2f, 0xf2 ;  /* 0x0000000000f2781c */ /* 0x000fda0000702577 */
[----:B------:R-:W-:Y:S05]  /*6190*/  @P0 BRA `(.L_x_66) ;  /* 0x0000000400000947 */ /* 0x000fea0003800000 */
[----:B------:R-:W-:Y:S02]  /*61a0*/  ISETP.GE.AND P0, PT, R9, RZ, PT ;  /* 0x000000ff0900720c */ /* 0x000fe40003f06270 */
[----:B------:R-:W-:-:S11]  /*61b0*/  ISETP.GE.AND P1, PT, R11, RZ, PT ;  /* 0x000000ff0b00720c */ /* 0x000fd60003f26270 */
[----:B------:R-:W-:Y:S02]  /*61c0*/  @P0 IMAD.MOV.U32 R8, RZ, RZ, RZ ;  /* 0x000000ffff080224 */ /* 0x000fe400078e00ff */
[----:B------:R-:W-:Y:S01]  /*61d0*/  @!P0 FFMA R7, R0, 1.84467440737095516160e+19, RZ ;  /* 0x5f80000000078823 */ /* 0x000fe200000000ff */
[----:B------:R-:W-:Y:S02]  /*61e0*/  @!P0 IMAD.MOV.U32 R8, RZ, RZ, -0x40 ;  /* 0xffffffc0ff088424 */ /* 0x000fe400078e00ff */
[----:B------:R-:W-:-:S03]  /*61f0*/  @!P1 FFMA R3, R3, 1.84467440737095516160e+19, RZ ;  /* 0x5f80000003039823 */ /* 0x000fc600000000ff */
[----:B------:R-:W-:-:S07]  /*6200*/  @!P1 IADD3 R8, PT, PT, R8, 0x40, RZ ;  /* 0x0000004008089810 */ /* 0x000fce0007ffe0ff */
.L_x_62:
[----:B------:R-:W-:Y:S01]  /*6210*/  LEA R0, R13, 0xc0800000, 0x17 ;  /* 0xc08000000d007811 */ /* 0x000fe200078eb8ff */
[----:B------:R-:W-:Y:S01]  /*6220*/  VIADD R10, R10, 0xffffff81 ;  /* 0xffffff810a0a7836 */ /* 0x000fe20000000000 */
[----:B------:R-:W-:Y:S03]  /*6230*/  BSSY.RECONVERGENT B2, `(.L_x_67) ;  /* 0x0000035000027945 */ /* 0x000fe60003800200 */
[----:B------:R-:W-:Y:S02]  /*6240*/  IMAD.IADD R3, R3, 0x1, -R0 ;  /* 0x0000000103037824 */ /* 0x000fe400078e0a00 */
[----:B------:R-:W-:Y:S02]  /*6250*/  IMAD R0, R10, -0x800000, R7 ;  /* 0xff8000000a007824 */ /* 0x000fe400078e0207 */
[----:B------:R-:W0:Y:S01]  /*6260*/  MUFU.RCP R9, R3 ;  /* 0x0000000300097308 */ /* 0x000e220000001000 */
[----:B------:R-:W-:-:S04]  /*6270*/  FADD.FTZ R11, -R3, -RZ ;  /* 0x800000ff030b7221 */ /* 0x000fc80000010100 */
[----:B0-----:R-:W-:-:S04]  /*6280*/  FFMA R12, R9, R11, 1 ;  /* 0x3f800000090c7423 */ /* 0x001fc8000000000b */
[----:B------:R-:W-:-:S04]  /*6290*/  FFMA R14, R9, R12, R9 ;  /* 0x0000000c090e7223 */ /* 0x000fc80000000009 */
[----:B------:R-:W-:-:S04]  /*62a0*/  FFMA R7, R0, R14, RZ ;  /* 0x0000000e00077223 */ /* 0x000fc800000000ff */
[----:B------:R-:W-:-:S04]  /*62b0*/  FFMA R12, R11, R7, R0 ;  /* 0x000000070b0c7223 */ /* 0x000fc80000000000 */
[----:B------:R-:W-:Y:S01]  /*62c0*/  FFMA R9, R14, R12, R7 ;  /* 0x0000000c0e097223 */ /* 0x000fe20000000007 */
[----:B------:R-:W-:-:S03]  /*62d0*/  IADD3 R7, PT, PT, R10, 0x7f, -R13 ;  /* 0x0000007f0a077810 */ /* 0x000fc60007ffe80d */
[----:B------:R-:W-:Y:S02]  /*62e0*/  FFMA R12, R11, R9, R0 ;  /* 0x000000090b0c7223 */ /* 0x000fe40000000000 */
[----:B------:R-:W-:Y:S02]  /*62f0*/  IMAD.IADD R7, R7, 0x1, R8 ;  /* 0x0000000107077824 */ /* 0x000fe400078e0208 */
[----:B------:R-:W-:-:S05]  /*6300*/  FFMA R0, R14, R12, R9 ;  /* 0x0000000c0e007223 */ /* 0x000fca0000000009 */
[----:B------:R-:W-:-:S04]  /*6310*/  SHF.R.U32.HI R3, RZ, 0x17, R0 ;  /* 0x00000017ff037819 */ /* 0x000fc80000011600 */
[----:B------:R-:W-:-:S04]  /*6320*/  LOP3.LUT R3, R3, 0xff, RZ, 0xc0, !PT ;  /* 0x000000ff03037812 */ /* 0x000fc800078ec0ff */
[----:B------:R-:W-:-:S05]  /*6330*/  IADD3 R11, PT, PT, R3, R7, RZ ;  /* 0x00000007030b7210 */ /* 0x000fca0007ffe0ff */
[----:B------:R-:W-:-:S05]  /*6340*/  VIADD R3, R11, 0xffffffff ;  /* 0xffffffff0b037836 */ /* 0x000fca0000000000 */
[----:B------:R-:W-:-:S13]  /*6350*/  ISETP.GE.U32.AND P0, PT, R3, 0xfe, PT ;  /* 0x000000fe0300780c */ /* 0x000fda0003f06070 */
[----:B------:R-:W-:Y:S05]  /*6360*/  @!P0 BRA `(.L_x_68) ;  /* 0x0000000000808947 */ /* 0x000fea0003800000 */
[----:B------:R-:W-:-:S13]  /*6370*/  ISETP.GT.AND P0, PT, R11, 0xfe, PT ;  /* 0x000000fe0b00780c */ /* 0x000fda0003f04270 */
[----:B------:R-:W-:Y:S05]  /*6380*/  @P0 BRA `(.L_x_69) ;  /* 0x00000000006c0947 */ /* 0x000fea0003800000 */
[----:B------:R-:W-:-:S13]  /*6390*/  ISETP.GE.AND P0, PT, R11, 0x1, PT ;  /* 0x000000010b00780c */ /* 0x000fda0003f06270 */
[----:B------:R-:W-:Y:S05]  /*63a0*/  @P0 BRA `(.L_x_70) ;  /* 0x0000000000740947 */ /* 0x000fea0003800000 */
[----:B------:R-:W-:Y:S02]  /*63b0*/  ISETP.GE.AND P0, PT, R11, -0x18, PT ;  /* 0xffffffe80b00780c */ /* 0x000fe40003f06270 */
[----:B------:R-:W-:-:S11]  /*63c0*/  LOP3.LUT R0, R0, 0x80000000, RZ, 0xc0, !PT ;  /* 0x8000000000007812 */ /* 0x000fd600078ec0ff */
[----:B------:R-:W-:Y:S05]  /*63d0*/  @!P0 BRA `(.L_x_70) ;  /* 0x0000000000688947 */ /* 0x000fea0003800000 */
[CCC-:B------:R-:W-:Y:S01]  /*63e0*/  FFMA.RZ R3, R14.reuse, R12.reuse, R9.reuse ;  /* 0x0000000c0e037223 */ /* 0x1c0fe2000000c009 */
[C---:B------:R-:W-:Y:S02]  /*63f0*/  VIADD R10, R11.reuse, 0x20 ;  /* 0x000000200b0a7836 */ /* 0x040fe40000000000 */
[CCC-:B------:R-:W-:Y:S01]  /*6400*/  FFMA.RM R8, R14.reuse, R12.reuse, R9.reuse ;  /* 0x0000000c0e087223 */ /* 0x1c0fe20000004009 */
[----:B------:R-:W-:Y:S02]  /*6410*/  ISETP.NE.AND P2, PT, R11, RZ, PT ;  /* 0x000000ff0b00720c */ /* 0x000fe40003f45270 */
[----:B------:R-:W-:Y:S01]  /*6420*/  LOP3.LUT R7, R3, 0x7fffff, RZ, 0xc0, !PT ;  /* 0x007fffff03077812 */ /* 0x000fe200078ec0ff */
[----:B------:R-:W-:Y:S01]  /*6430*/  FFMA.RP R3, R14, R12, R9 ;  /* 0x0000000c0e037223 */ /* 0x000fe20000008009 */
[----:B------:R-:W-:Y:S01]  /*6440*/  IMAD.MOV R9, RZ, RZ, -R11 ;  /* 0x000000ffff097224 */ /* 0x000fe200078e0a0b */
[----:B------:R-:W-:Y:S02]  /*6450*/  ISETP.NE.AND P1, PT, R11, RZ, PT ;  /* 0x000000ff0b00720c */ /* 0x000fe40003f25270 */
[----:B------:R-:W-:-:S02]  /*6460*/  LOP3.LUT R7, R7, 0x800000, RZ, 0xfc, !PT ;  /* 0x0080000007077812 */ /* 0x000fc400078efcff */
[----:B------:R-:W-:Y:S02]  /*6470*/  FSETP.NEU.FTZ.AND P0, PT, R3, R8, PT ;  /* 0x000000080300720b */ /* 0x000fe40003f1d000 */
[----:B------:R-:W-:Y:S02]  /*6480*/  SHF.L.U32 R10, R7, R10, RZ ;  /* 0x0000000a070a7219 */ /* 0x000fe400000006ff */
[----:B------:R-:W-:Y:S02]  /*6490*/  SEL R8, R9, RZ, P2 ;  /* 0x000000ff09087207 */ /* 0x000fe40001000000 */
[----:B------:R-:W-:Y:S02]  /*64a0*/  ISETP.NE.AND P1, PT, R10, RZ, P1 ;  /* 0x000000ff0a00720c */ /* 0x000fe40000f25270 */
[----:B------:R-:W-:Y:S02]  /*64b0*/  SHF.R.U32.HI R8, RZ, R8, R7 ;  /* 0x00000008ff087219 */ /* 0x000fe40000011607 */
[----:B------:R-:W-:-:S02]  /*64c0*/  PLOP3.LUT P0, PT, P0, P1, PT, 0xf8, 0x8f ;  /* 0x00000000008f781c */ /* 0x000fc40000703f70 */
[----:B------:R-:W-:Y:S02]  /*64d0*/  SHF.R.U32.HI R10, RZ, 0x1, R8 ;  /* 0x00000001ff0a7819 */ /* 0x000fe40000011608 */
[----:B------:R-:W-:-:S04]  /*64e0*/  SEL R3, RZ, 0x1, !P0 ;  /* 0x00000001ff037807 */ /* 0x000fc80004000000 */
[----:B------:R-:W-:-:S04]  /*64f0*/  LOP3.LUT R3, R3, 0x1, R10, 0xf8, !PT ;  /* 0x0000000103037812 */ /* 0x000fc800078ef80a */
[----:B------:R-:W-:-:S04]  /*6500*/  LOP3.LUT R3, R3, R8, RZ, 0xc0, !PT ;  /* 0x0000000803037212 */ /* 0x000fc800078ec0ff */
[----:B------:R-:W-:-:S04]  /*6510*/  IADD3 R3, PT, PT, R10, R3, RZ ;  /* 0x000000030a037210 */ /* 0x000fc80007ffe0ff */
[----:B------:R-:W-:Y:S01]  /*6520*/  LOP3.LUT R0, R3, R0, RZ, 0xfc, !PT ;  /* 0x0000000003007212 */ /* 0x000fe200078efcff */
[----:B------:R-:W-:Y:S06]  /*6530*/  BRA `(.L_x_70) ;  /* 0x0000000000107947 */ /* 0x000fec0003800000 */
.L_x_69:
[----:B------:R-:W-:-:S04]  /*6540*/  LOP3.LUT R0, R0, 0x80000000, RZ, 0xc0, !PT ;  /* 0x8000000000007812 */ /* 0x000fc800078ec0ff */
[----:B------:R-:W-:Y:S01]  /*6550*/  LOP3.LUT R0, R0, 0x7f800000, RZ, 0xfc, !PT ;  /* 0x7f80000000007812 */ /* 0x000fe200078efcff */
[----:B------:R-:W-:Y:S06]  /*6560*/  BRA `(.L_x_70) ;  /* 0x0000000000047947 */ /* 0x000fec0003800000 */
.L_x_68:
[----:B------:R-:W-:-:S07]  /*6570*/  IMAD R0, R7, 0x800000, R0 ;  /* 0x0080000007007824 */ /* 0x000fce00078e0200 */
.L_x_70:
[----:B------:R-:W-:Y:S05]  /*6580*/  BSYNC.RECONVERGENT B2 ;  /* 0x0000000000027941 */ /* 0x000fea0003800200 */
.L_x_67:
[----:B------:R-:W-:Y:S05]  /*6590*/  BRA `(.L_x_71) ;  /* 0x0000000000207947 */ /* 0x000fea0003800000 */
.L_x_66:
[----:B------:R-:W-:-:S04]  /*65a0*/  LOP3.LUT R0, R3, 0x80000000, R7, 0x48, !PT ;  /* 0x8000000003007812 */ /* 0x000fc800078e4807 */
[----:B------:R-:W-:Y:S01]  /*65b0*/  LOP3.LUT R0, R0, 0x7f800000, RZ, 0xfc, !PT ;  /* 0x7f80000000007812 */ /* 0x000fe200078efcff */
[----:B------:R-:W-:Y:S06]  /*65c0*/  BRA `(.L_x_71) ;  /* 0x0000000000147947 */ /* 0x000fec0003800000 */
.L_x_65:
[----:B------:R-:W-:Y:S01]  /*65d0*/  LOP3.LUT R0, R3, 0x80000000, R7, 0x48, !PT ;  /* 0x8000000003007812 */ /* 0x000fe200078e4807 */
[----:B------:R-:W-:Y:S06]  /*65e0*/  BRA `(.L_x_71) ;  /* 0x00000000000c7947 */ /* 0x000fec0003800000 */
.L_x_64:
[----:B------:R-:W0:Y:S01]  /*65f0*/  MUFU.RSQ R0, -QNAN ;  /* 0xffc0000000007908 */ /* 0x000e220000001400 */
[----:B------:R-:W-:Y:S05]  /*6600*/  BRA `(.L_x_71) ;  /* 0x0000000000047947 */ /* 0x000fea0003800000 */
.L_x_63:
[----:B------:R-:W-:-:S07]  /*6610*/  FADD.FTZ R0, R0, R3 ;  /* 0x0000000300007221 */ /* 0x000fce0000010000 */
.L_x_71:
[----:B------:R-:W-:Y:S05]  /*6620*/  BSYNC.RECONVERGENT B1 ;  /* 0x0000000000017941 */ /* 0x000fea0003800200 */
.L_x_61:
[----:B------:R-:W-:-:S04]  /*6630*/  IMAD.MOV.U32 R3, RZ, RZ, 0x0 ;  /* 0x00000000ff037424 */ /* 0x000fc800078e00ff */
[----:B0-----:R-:W-:Y:S05]  /*6640*/  RET.REL.NODEC R2 `(_Z7pearsonPmPfjjjjhhjj) ;  /* 0xffffff98026c7950 */ /* 0x001fea0003c3ffff */
.L_x_72:
[----:B------:R-:W-:-:S00]  /*6650*/  BRA `(.L_x_72) ;  /* 0xfffffffc00fc7947 */ /* 0x000fc0000383ffff */
[----:B------:R-:W-:-:S00]  /*6660*/  NOP ;  /* 0x0000000000007918 */ /* 0x000fc00000000000 */
        /* <DEDUP_REMOVED lines=9> */
.L_x_88:


//--------------------- .text._Z9reductionPmjjj   --------------------------
	.section	.text._Z9reductionPmjjj,"ax",@progbits
	.align	128
        .global         _Z9reductionPmjjj
        .type           _Z9reductionPmjjj,@function
        .size           _Z9reductionPmjjj,(.L_x_90 - _Z9reductionPmjjj)
        .other          _Z9reductionPmjjj,@"STO_CUDA_ENTRY STV_DEFAULT"
_Z9reductionPmjjj:
.text._Z9reductionPmjjj:
[----:B------:R-:W-:Y:S01]  /*0000*/  LDC R1, c[0x0][0x37c] ;  /* 0x0000df00ff017b82 */ /* 0x000fe20000000800 */
[----:B------:R-:W0:Y:S01]  /*0010*/  LDCU UR6, c[0x0][0x388] ;  /* 0x00007100ff0677ac */ /* 0x000e220008000800 */
[----:B------:R-:W1:Y:S01]  /*0020*/  S2R R4, SR_TID.X ;  /* 0x0000000000047919 */ /* 0x000e620000002100 */
[----:B------:R-:W2:Y:S01]  /*0030*/  LDCU UR4, c[0x0][0x390] ;  /* 0x00007200ff0477ac */ /* 0x000ea20008000800 */
[----:B------:R-:W3:Y:S01]  /*0040*/  S2R R0, SR_CTAID.X ;  /* 0x0000000000007919 */ /* 0x000ee20000002500 */
[----:B------:R-:W4:Y:S01]  /*0050*/  LDCU.64 UR10, c[0x0][0x358] ;  /* 0x00006b00ff0a77ac */ /* 0x000f220008000a00 */
[----:B0-----:R-:W-:-:S04]  /*0060*/  UISETP.NE.AND UP0, UPT, UR6, URZ, UPT ;  /* 0x000000ff0600728c */ /* 0x001fc8000bf05270 */
[----:B--2---:R-:W-:Y:S02]  /*0070*/  UISETP.LT.U32.OR UP0, UPT, UR4, 0x2, !UP0 ;  /* 0x000000020400788c */ /* 0x004fe4000c701470 */
[----:B-1----:R-:W-:-:S07]  /*0080*/  IMAD R4, R4, UR4, RZ ;  /* 0x0000000404047c24 */ /* 0x002fce000f8e02ff */
[----:B----4-:R-:W-:Y:S05]  /*0090*/  BRA.U UP0, `(.L_x_73) ;  /* 0x0000000900f47547 */ /* 0x010fea000b800000 */
[----:B------:R-:W-:Y:S02]  /*00a0*/  ULOP3.LUT UR7, UR6, 0x7, URZ, 0xc0, !UPT ;  /* 0x0000000706077892 */ /* 0x000fe4000f8ec0ff */
[----:B------:R-:W-:Y:S02]  /*00b0*/  ULOP3.LUT UR8, UR6, 0x3, URZ, 0xc0, !UPT ;  /* 0x0000000306087892 */ /* 0x000fe4000f8ec0ff */
[----:B------:R-:W-:Y:S02]  /*00c0*/  UIADD3 UR4, UPT, UPT, UR7, -0x1, URZ ;  /* 0xffffffff07047890 */ /* 0x000fe4000fffe0ff */
[----:B------:R-:W-:Y:S02]  /*00d0*/  ULOP3.LUT UR5, UR6, 0xfffffff8, URZ, 0xc0, !UPT ;  /* 0xfffffff806057892 */ /* 0x000fe4000f8ec0ff */
[----:B------:R-:W-:Y:S01]  /*00e0*/  UISETP.GE.U32.AND UP0, UPT, UR4, 0x3, UPT ;  /* 0x000000030400788c */ /* 0x000fe2000bf06070 */
[----:B------:R-:W-:-:S10]  /*00f0*/  UMOV UR9, 0x1 ;  /* 0x0000000100097882 */ /* 0x000fd40000000000 */
.L_x_79:
[----:B0-----:R-:W0:Y:S01]  /*0100*/  LDCU UR6, c[0x0][0x388] ;  /* 0x00007100ff0677ac */ /* 0x001e220008000800 */
[----:B------:R-:W-:Y:S01]  /*0110*/  IADD3 R5, PT, PT, R4, UR9, RZ ;  /* 0x0000000904057c10 */ /* 0x000fe2000fffe0ff */
[----:B-1----:R-:W1:Y:S01]  /*0120*/  LDCU UR4, c[0x0][0x390] ;  /* 0x00007200ff0477ac */ /* 0x002e620008000800 */
[----:B------:R-:W-:Y:S02]  /*0130*/  UIADD3 UR9, UPT, UPT, UR9, 0x1, URZ ;  /* 0x0000000109097890 */ /* 0x000fe4000fffe0ff */
[----:B0-----:R-:W-:Y:S02]  /*0140*/  UISETP.GE.U32.AND UP2, UPT, UR6, 0x8, UPT ;  /* 0x000000080600788c */ /* 0x001fe4000bf46070 */
[----:B-1----:R-:W-:-:S03]  /*0150*/  UISETP.NE.AND UP1, UPT, UR9, UR4, UPT ;  /* 0x000000040900728c */ /* 0x002fc6000bf25270 */
[----:B------:R-:W-:-:S04]  /*0160*/  UMOV UR4, URZ ;  /* 0x000000ff00047c82 */ /* 0x000fc80008000000 */
[----:B--2-4-:R-:W-:Y:S05]  /*0170*/  BRA.U !UP2, `(.L_x_74) ;  /* 0x000000050a5c7547 */ /* 0x014fea000b800000 */
[----:B------:R-:W0:Y:S01]  /*0180*/  LDC R7, c[0x0][0x38c] ;  /* 0x0000e300ff077b82 */ /* 0x000e220000000800 */
[----:B------:R-:W-:-:S07]  /*0190*/  UMOV UR4, URZ ;  /* 0x000000ff00047c82 */ /* 0x000fce0008000000 */
[----:B------:R-:W1:Y:S02]  /*01a0*/  LDC.64 R2, c[0x0][0x380] ;  /* 0x0000e000ff027b82 */ /* 0x000e640000000a00 */
.L_x_75:
[----:B0--3--:R-:W-:-:S04]  /*01b0*/  IMAD R6, R7, UR4, R0 ;  /* 0x0000000407067c24 */ /* 0x009fc8000f8e0200 */
[CC--:B--2---:R-:W-:Y:S02]  /*01c0*/  IMAD R9, R6.reuse, R7.reuse, R5 ;  /* 0x0000000706097224 */ /* 0x0c4fe400078e0205 */
[----:B------:R-:W-:Y:S02]  /*01d0*/  IMAD R11, R6, R7, R4 ;  /* 0x00000007060b7224 */ /* 0x000fe400078e0204 */
[----:B-1----:R-:W-:-:S04]  /*01e0*/  IMAD.WIDE.U32 R8, R9, 0x8, R2 ;  /* 0x0000000809087825 */ /* 0x002fc800078e0002 */
[----:B------:R-:W-:Y:S02]  /*01f0*/  IMAD.WIDE.U32 R10, R11, 0x8, R2 ;  /* 0x000000080b0a7825 */ /* 0x000fe400078e0002 */
[----:B------:R-:W2:Y:S04]  /*0200*/  LDG.E.64 R8, desc[UR10][R8.64] ;  /* 0x0000000a08087981 */ /* 0x000ea8000c1e1b00 */
[----:B------:R-:W2:Y:S01]  /*0210*/  LDG.E.64 R12, desc[UR10][R10.64] ;  /* 0x0000000a0a0c7981 */ /* 0x000ea2000c1e1b00 */
[----:B------:R-:W-:-:S05]  /*0220*/  IADD3 R6, PT, PT, R6, R7, RZ ;  /* 0x0000000706067210 */ /* 0x000fca0007ffe0ff */
[CC--:B------:R-:W-:Y:S02]  /*0230*/  IMAD R15, R6.reuse, R7.reuse, R5 ;  /* 0x00000007060f7224 */ /* 0x0c0fe400078e0205 */
[----:B------:R-:W-:Y:S01]  /*0240*/  IMAD R17, R6, R7, R4 ;  /* 0x0000000706117224 */ /* 0x000fe200078e0204 */
[----:B--2---:R-:W-:-:S04]  /*0250*/  IADD3 R18, P0, PT, R8, R12, RZ ;  /* 0x0000000c08127210 */ /* 0x004fc80007f1e0ff */
[----:B------:R-:W-:Y:S01]  /*0260*/  IADD3.X R19, PT, PT, R9, R13, RZ, P0, !PT ;  /* 0x0000000d09137210 */ /* 0x000fe200007fe4ff */
[----:B------:R-:W-:-:S04]  /*0270*/  IMAD.WIDE.U32 R12, R15, 0x8, R2 ;  /* 0x000000080f0c7825 */ /* 0x000fc800078e0002 */
[----:B------:R-:W-:Y:S01]  /*0280*/  IMAD.WIDE.U32 R14, R17, 0x8, R2 ;  /* 0x00000008110e7825 */ /* 0x000fe200078e0002 */
[----:B------:R0:W-:Y:S04]  /*0290*/  STG.E.64 desc[UR10][R10.64], R18 ;  /* 0x000000120a007986 */ /* 0x0001e8000c101b0a */
        /* <DEDUP_REMOVED lines=11> */
[----:B0-----:R-:W2:Y:S01]  /*0350*/  LDG.E.64 R10, desc[UR10][R16.64] ;  /* 0x0000000a100a7981 */ /* 0x001ea2000c1e1b00 */
        /* <DEDUP_REMOVED lines=11> */
[CC--:B-1----:R-:W-:Y:S02]  /*0410*/  IMAD R15, R6.reuse, R7.reuse, R5 ;  /* 0x00000007060f7224 */ /* 0x0c2fe400078e0205 */
        /* <DEDUP_REMOVED lines=9> */
[CC--:B0-----:R-:W-:Y:S02]  /*04b0*/  IMAD R17, R6.reuse, R7.reuse, R5 ;  /* 0x0000000706117224 */ /* 0x0c1fe400078e0205 */
        /* <DEDUP_REMOVED lines=16> */
[----:B------:R-:W3:Y:S04]  /*05c0*/  LDG.E.64 R8, desc[UR10][R8.64] ;  /* 0x0000000a08087981 */ /* 0x000ee8000c1e1b00 */
[----:B------:R-:W3:Y:S01]  /*05d0*/  LDG.E.64 R10, desc[UR10][R12.64] ;  /* 0x0000000a0c0a7981 */ /* 0x000ee2000c1e1b00 */
[----:B------:R-:W-:-:S05]  /*05e0*/  IADD3 R6, PT, PT, R6, R7, RZ ;  /* 0x0000000706067210 */ /* 0x000fca0007ffe0ff */
[CC--:B0-----:R-:W-:Y:S02]  /*05f0*/  IMAD R15, R6.reuse, R7.reuse, R5 ;  /* 0x00000007060f7224 */ /* 0x0c1fe400078e0205 */
[----:B------:R-:W-:Y:S01]  /*0600*/  IMAD R23, R6, R7, R4 ;  /* 0x0000000706177224 */ /* 0x000fe200078e0204 */
[----:B---3--:R-:W-:-:S04]  /*0610*/  IADD3 R18, P0, PT, R8, R10, RZ ;  /* 0x0000000a08127210 */ /* 0x008fc80007f1e0ff */
[----:B------:R-:W-:Y:S01]  /*0620*/  IADD3.X R19, PT, PT, R9, R11, RZ, P0, !PT ;  /* 0x0000000b09137210 */ /* 0x000fe200007fe4ff */
[----:B------:R-:W-:-:S04]  /*0630*/  IMAD.WIDE.U32 R10, R15, 0x8, R2 ;  /* 0x000000080f0a7825 */ /* 0x000fc800078e0002 */
[----:B------:R-:W-:Y:S01]  /*0640*/  IMAD.WIDE.U32 R14, R23, 0x8, R2 ;  /* 0x00000008170e7825 */ /* 0x000fe200078e0002 */
[----:B------:R2:W-:Y:S04]  /*0650*/  STG.E.64 desc[UR10][R12.64], R18 ;  /* 0x000000120c007986 */ /* 0x0005e8000c101b0a */
[----:B------:R-:W3:Y:S04]  /*0660*/  LDG.E.64 R10, desc[UR10][R10.64] ;  /* 0x0000000a0a0a7981 */ /* 0x000ee8000c1e1b00 */
[----:B------:R-:W3:Y:S01]  /*0670*/  LDG.E.64 R8, desc[UR10][R14.64] ;  /* 0x0000000a0e087981 */ /* 0x000ee2000c1e1b00 */
[----:B------:R-:W-:-:S04]  /*0680*/  UIADD3 UR4, UPT, UPT, UR4, 0x8, URZ ;  /* 0x0000000804047890 */ /* 0x000fc8000fffe0ff */
[----:B------:R-:W-:Y:S01]  /*0690*/  UISETP.NE.AND UP2, UPT, UR4, UR5, UPT ;  /* 0x000000050400728c */ /* 0x000fe2000bf45270 */
[----:B---3--:R-:W-:-:S04]  /*06a0*/  IADD3 R8, P0, PT, R10, R8, RZ ;  /* 0x000000080a087210 */ /* 0x008fc80007f1e0ff */
[----:B------:R-:W-:-:S05]  /*06b0*/  IADD3.X R9, PT, PT, R11, R9, RZ, P0, !PT ;  /* 0x000000090b097210 */ /* 0x000fca00007fe4ff */
[----:B------:R2:W-:Y:S01]  /*06c0*/  STG.E.64 desc[UR10][R14.64], R8 ;  /* 0x000000080e007986 */ /* 0x0005e2000c101b0a */
[----:B------:R-:W-:Y:S05]  /*06d0*/  BRA.U UP2, `(.L_x_75) ;  /* 0xfffffff902b47547 */ /* 0x000fea000b83ffff */
[----:B------:R-:W-:-:S05]  /*06e0*/  UMOV UR4, UR5 ;  /* 0x0000000500047c82 */ /* 0x000fca0008000000 */
.L_x_74:
[----:B------:R-:W-:-:S09]  /*06f0*/  UISETP.NE.AND UP2, UPT, UR7, URZ, UPT ;  /* 0x000000ff0700728c */ /* 0x000fd2000bf45270 */
[----:B------:R-:W-:Y:S05]  /*0700*/  BRA.U !UP2, `(.L_x_76) ;  /* 0x000000050a547547 */ /* 0x000fea000b800000 */
[----:B------:R-:W-:Y:S01]  /*0710*/  UISETP.NE.AND UP2, UPT, UR8, URZ, UPT ;  /* 0x000000ff0800728c */ /* 0x000fe2000bf45270 */
[----:B------:R-:W-:Y:S10]  /*0720*/  BRA.U !UP0, `(.L_x_77) ;  /* 0x0000000108ac7547 */ /* 0x000ff4000b800000 */
[----:B------:R-:W3:Y:S08]  /*0730*/  LDC R7, c[0x0][0x38c] ;  /* 0x0000e300ff077b82 */ /* 0x000ef00000000800 */
[----:B------:R-:W0:Y:S01]  /*0740*/  LDC.64 R2, c[0x0][0x380] ;  /* 0x0000e000ff027b82 */ /* 0x000e220000000a00 */
[----:B---3--:R-:W-:-:S04]  /*0750*/  IMAD R6, R7, UR4, R0 ;  /* 0x0000000407067c24 */ /* 0x008fc8000f8e0200 */
[CC--:B--2---:R-:W-:Y:S02]  /*0760*/  IMAD R9, R6.reuse, R7.reuse, R5 ;  /* 0x0000000706097224 */ /* 0x0c4fe400078e0205 */
[----:B------:R-:W-:Y:S02]  /*0770*/  IMAD R11, R6, R7, R4 ;  /* 0x00000007060b7224 */ /* 0x000fe400078e0204 */
[----:B0-----:R-:W-:-:S04]  /*0780*/  IMAD.WIDE.U32 R8, R9, 0x8, R2 ;  /* 0x0000000809087825 */ /* 0x001fc800078e0002 */
        /* <DEDUP_REMOVED lines=25> */
[----:B------:R-:W-:Y:S02]  /*0920*/  IMAD R19, R6, R7, R4 ;  /* 0x0000000706137224 */ /* 0x000fe400078e0204 */
[----:B------:R-:W-:-:S04]  /*0930*/  IMAD.WIDE.U32 R6, R13, 0x8, R2 ;  /* 0x000000080d067825 */ /* 0x000fc800078e0002 */
[----:B------:R-:W-:Y:S01]  /*0940*/  IMAD.WIDE.U32 R2, R19, 0x8, R2 ;  /* 0x0000000813027825 */ /* 0x000fe200078e0002 */
[----:B--2---:R-:W-:-:S04]  /*0950*/  IADD3 R10, P0, PT, R8, R10, RZ ;  /* 0x0000000a080a7210 */ /* 0x004fc80007f1e0ff */
[----:B------:R-:W-:-:S05]  /*0960*/  IADD3.X R11, PT, PT, R9, R11, RZ, P0, !PT ;  /* 0x0000000b090b7210 */ /* 0x000fca00007fe4ff */
[----:B------:R1:W-:Y:S04]  /*0970*/  STG.E.64 desc[UR10][R16.64], R10 ;  /* 0x0000000a10007986 */ /* 0x0003e8000c101b0a */
[----:B------:R-:W2:Y:S04]  /*0980*/  LDG.E.64 R6, desc[UR10][R6.64] ;  /* 0x0000000a06067981 */ /* 0x000ea8000c1e1b00 */
[----:B------:R-:W2:Y:S01]  /*0990*/  LDG.E.64 R8, desc[UR10][R2.64] ;  /* 0x0000000a02087981 */ /* 0x000ea2000c1e1b00 */
[----:B------:R-:W-:Y:S01]  /*09a0*/  UIADD3 UR4, UPT, UPT, UR4, 0x4, URZ ;  /* 0x0000000404047890 */ /* 0x000fe2000fffe0ff */
[----:B--2---:R-:W-:-:S04]  /*09b0*/  IADD3 R8, P0, PT, R6, R8, RZ ;  /* 0x0000000806087210 */ /* 0x004fc80007f1e0ff */
[----:B------:R-:W-:-:S05]  /*09c0*/  IADD3.X R9, PT, PT, R7, R9, RZ, P0, !PT ;  /* 0x0000000907097210 */ /* 0x000fca00007fe4ff */
[----:B------:R1:W-:Y:S04]  /*09d0*/  STG.E.64 desc[UR10][R2.64], R8 ;  /* 0x0000000802007986 */ /* 0x0003e8000c101b0a */
.L_x_77:
[----:B------:R-:W-:Y:S05]  /*09e0*/  BRA.U !UP2, `(.L_x_76) ;  /* 0x000000010a9c7547 */ /* 0x000fea000b800000 */
[----:B------:R-:W-:Y:S02]  /*09f0*/  UISETP.NE.AND UP2, UPT, UR8, 0x1, UPT ;  /* 0x000000010800788c */ /* 0x000fe4000bf45270 */
[----:B------:R-:W-:-:S07]  /*0a00*/  ULOP3.LUT UP3, URZ, UR6, 0x1, URZ, 0xc0, !UPT ;  /* 0x0000000106ff7892 */ /* 0x000fce000f86c0ff */
[----:B------:R-:W-:Y:S05]  /*0a10*/  BRA.U !UP2, `(.L_x_78) ;  /* 0x000000010a5c7547 */ /* 0x000fea000b800000 */
[----:B-12---:R-:W3:Y:S08]  /*0a20*/  LDC R9, c[0x0][0x38c] ;  /* 0x0000e300ff097b82 */ /* 0x006ef00000000800 */
[----:B------:R-:W0:Y:S01]  /*0a30*/  LDC.64 R10, c[0x0][0x380] ;  /* 0x0000e000ff0a7b82 */ /* 0x000e220000000a00 */
[----:B---3--:R-:W-:-:S04]  /*0a40*/  IMAD R8, R9, UR4, R0 ;  /* 0x0000000409087c24 */ /* 0x008fc8000f8e0200 */
[CC--:B------:R-:W-:Y:S02]  /*0a50*/  IMAD R13, R8.reuse, R9.reuse, R5 ;  /* 0x00000009080d7224 */ /* 0x0c0fe400078e0205 */
[----:B------:R-:W-:Y:S02]  /*0a60*/  IMAD R15, R8, R9, R4 ;  /* 0x00000009080f7224 */ /* 0x000fe400078e0204 */
[----:B0-----:R-:W-:-:S04]  /*0a70*/  IMAD.WIDE.U32 R12, R13, 0x8, R10 ;  /* 0x000000080d0c7825 */ /* 0x001fc800078e000a */
[----:B------:R-:W-:Y:S01]  /*0a80*/  IMAD.WIDE.U32 R14, R15, 0x8, R10 ;  /* 0x000000080f0e7825 */ /* 0x000fe200078e000a */
[----:B------:R-:W2:Y:S04]  /*0a90*/  LDG.E.64 R2, desc[UR10][R12.64] ;  /* 0x0000000a0c027981 */ /* 0x000ea8000c1e1b00 */
[----:B------:R-:W2:Y:S01]  /*0aa0*/  LDG.E.64 R6, desc[UR10][R14.64] ;  /* 0x0000000a0e067981 */ /* 0x000ea2000c1e1b00 */
        /* <DEDUP_REMOVED lines=14> */
.L_x_78:
[----:B------:R-:W-:Y:S05]  /*0b90*/  BRA.U !UP3, `(.L_x_76) ;  /* 0x000000010b307547 */ /* 0x000fea000b800000 */
[----:B012---:R-:W3:Y:S08]  /*0ba0*/  LDC R9, c[0x0][0x38c] ;  /* 0x0000e300ff097b82 */ /* 0x007ef00000000800 */
[----:B------:R-:W0:Y:S01]  /*0bb0*/  LDC.64 R6, c[0x0][0x380] ;  /* 0x0000e000ff067b82 */ /* 0x000e220000000a00 */
[----:B---3--:R-:W-:-:S04]  /*0bc0*/  IMAD R2, R9, UR4, R0 ;  /* 0x0000000409027c24 */ /* 0x008fc8000f8e0200 */
[CC--:B------:R-:W-:Y:S02]  /*0bd0*/  IMAD R3, R2.reuse, R9.reuse, R5 ;  /* 0x0000000902037224 */ /* 0x0c0fe400078e0205 */
[----:B------:R-:W-:Y:S02]  /*0be0*/  IMAD R5, R2, R9, R4 ;  /* 0x0000000902057224 */ /* 0x000fe400078e0204 */
[----:B0-----:R-:W-:-:S04]  /*0bf0*/  IMAD.WIDE.U32 R2, R3, 0x8, R6 ;  /* 0x0000000803027825 */ /* 0x001fc800078e0006 */
[----:B------:R-:W-:Y:S02]  /*0c00*/  IMAD.WIDE.U32 R6, R5, 0x8, R6 ;  /* 0x0000000805067825 */ /* 0x000fe400078e0006 */
[----:B------:R-:W2:Y:S04]  /*0c10*/  LDG.E.64 R2, desc[UR10][R2.64] ;  /* 0x0000000a02027981 */ /* 0x000ea8000c1e1b00 */
[----:B------:R-:W2:Y:S02]  /*0c20*/  LDG.E.64 R8, desc[UR10][R6.64] ;  /* 0x0000000a06087981 */ /* 0x000ea4000c1e1b00 */
[----:B--2---:R-:W-:-:S04]  /*0c30*/  IADD3 R8, P0, PT, R2, R8, RZ ;  /* 0x0000000802087210 */ /* 0x004fc80007f1e0ff */
[----:B------:R-:W-:-:S05]  /*0c40*/  IADD3.X R9, PT, PT, R3, R9, RZ, P0, !PT ;  /* 0x0000000903097210 */ /* 0x000fca00007fe4ff */
[----:B------:R4:W-:Y:S04]  /*0c50*/  STG.E.64 desc[UR10][R6.64], R8 ;  /* 0x0000000806007986 */ /* 0x0009e8000c101b0a */
.L_x_76:
[----:B------:R-:W-:Y:S05]  /*0c60*/  BRA.U UP1, `(.L_x_79) ;  /* 0xfffffff501247547 */ /* 0x000fea000b83ffff */
.L_x_73:
[----:B------:R-:W-:Y:S01]  /*0c70*/  BAR.SYNC.DEFER_BLOCKING 0x0 ;  /* 0x0000000000007b1d */ /* 0x000fe20000010000 */
[----:B------:R-:W-:-:S13]  /*0c80*/  ISETP.NE.AND P0, PT, R4, RZ, PT ;  /* 0x000000ff0400720c */ /* 0x000fda0003f05270 */
[----:B------:R-:W-:Y:S05]  /*0c90*/  @P0 EXIT ;  /* 0x000000000000094d */ /* 0x000fea0003800000 */
[----:B01----:R-:W0:Y:S01]  /*0ca0*/  LDC R2, c[0x0][0x360] ;  /* 0x0000d800ff027b82 */ /* 0x003e220000000800 */
[----:B------:R-:W-:-:S04]  /*0cb0*/  ISETP.NE.AND P0, PT, RZ, UR6, PT ;  /* 0x00000006ff007c0c */ /* 0x000fc8000bf05270 */
[----:B0-----:R-:W-:-:S13]  /*0cc0*/  ISETP.LT.U32.OR P0, PT, R2, 0x2, !P0 ;  /* 0x000000020200780c */ /* 0x001fda0004701470 */
[----:B------:R-:W-:Y:S05]  /*0cd0*/  @P0 EXIT ;  /* 0x000000000000094d */ /* 0x000fea0003800000 */
[----:B------:R-:W-:Y:S01]  /*0ce0*/  HFMA2 R3, -RZ, RZ, 0, 5.9604644775390625e-08 ;  /* 0x00000001ff037431 */ /* 0x000fe200000001ff */
[----:B------:R-:W-:-:S12]  /*0cf0*/  ULOP3.LUT UR7, UR6, 0x7, URZ, 0xc0, !UPT ;  /* 0x0000000706077892 */ /* 0x000fd8000f8ec0ff */
.L_x_85:
[----:B0-----:R-:W0:Y:S01]  /*0d00*/  LDCU UR5, c[0x0][0x388] ;  /* 0x00007100ff0577ac */ /* 0x001e220008000800 */
[----:B------:R-:W-:Y:S02]  /*0d10*/  MOV R4, R3 ;  /* 0x0000000300047202 */ /* 0x000fe40000000f00 */
[----:B------:R-:W-:Y:S01]  /*0d20*/  IADD3 R3, PT, PT, R3, 0x1, RZ ;  /* 0x0000000103037810 */ /* 0x000fe20007ffe0ff */
[----:B------:R-:W-:-:S03]  /*0d30*/  UMOV UR4, URZ ;  /* 0x000000ff00047c82 */ /* 0x000fc60008000000 */
[----:B------:R-:W-:Y:S01]  /*0d40*/  ISETP.NE.AND P0, PT, R3, R2, PT ;  /* 0x000000020300720c */ /* 0x000fe20003f05270 */
[----:B0-----:R-:W-:-:S09]  /*0d50*/  UISETP.GE.U32.AND UP0, UPT, UR5, 0x8, UPT ;  /* 0x000000080500788c */ /* 0x001fd2000bf06070 */
[----:B-1----:R-:W-:Y:S05]  /*0d60*/  BRA.U !UP0, `(.L_x_80) ;  /* 0x0000000508ac7547 */ /* 0x002fea000b800000 */
[----:B----4-:R-:W3:Y:S01]  /*0d70*/  LDC R7, c[0x0][0x38c] ;  /* 0x0000e300ff077b82 */ /* 0x010ee20000000800 */
[----:B------:R-:W-:-:S04]  /*0d80*/  ULOP3.LUT UR4, UR5, 0xfffffff8, URZ, 0xc0, !UPT ;  /* 0xfffffff805047892 */ /* 0x000fc8000f8ec0ff */
[----:B------:R-:W-:-:S03]  /*0d90*/  UIADD3 UR4, UPT, UPT, -UR4, URZ, URZ ;  /* 0x000000ff04047290 */ /* 0x000fc6000fffe1ff */
[----:B------:R-:W0:Y:S08]  /*0da0*/  LDC R5, c[0x0][0x38c] ;  /* 0x0000e300ff057b82 */ /* 0x000e300000000800 */
[----:B--2---:R-:W1:Y:S01]  /*0db0*/  LDC R15, c[0x0][0x390] ;  /* 0x0000e400ff0f7b82 */ /* 0x004e620000000800 */
[CC--:B---3--:R-:W-:Y:S01]  /*0dc0*/  LEA R6, R7.reuse, R0.reuse, 0x1 ;  /* 0x0000000007067211 */ /* 0x0c8fe200078e08ff */
[C-C-:B------:R-:W-:Y:S01]  /*0dd0*/  IMAD R30, R7.reuse, 0x5, R0.reuse ;  /* 0x00000005071e7824 */ /* 0x140fe200078e0200 */
[C---:B------:R-:W-:Y:S01]  /*0de0*/  LEA R10, R7.reuse, R0, 0x2 ;  /* 0x00000000070a7211 */ /* 0x040fe200078e10ff */
[----:B------:R-:W-:-:S02]  /*0df0*/  IMAD R8, R7, 0x3, R0 ;  /* 0x0000000307087824 */ /* 0x000fc400078e0200 */
[--C-:B------:R-:W-:Y:S02]  /*0e00*/  IMAD R34, R7, 0x7, R0.reuse ;  /* 0x0000000707227824 */ /* 0x100fe400078e0200 */
[----:B------:R-:W-:Y:S01]  /*0e10*/  IMAD R30, R30, R7, RZ ;  /* 0x000000071e1e7224 */ /* 0x000fe200078e02ff */
[----:B0-----:R-:W-:Y:S01]  /*0e20*/  IADD3 R36, PT, PT, R0, R5, RZ ;  /* 0x0000000500247210 */ /* 0x001fe20007ffe0ff */
[----:B------:R-:W-:Y:S02]  /*0e30*/  IMAD R32, R5, 0x6, R0 ;  /* 0x0000000605207824 */ /* 0x000fe400078e0200 */
[-C--:B------:R-:W-:Y:S02]  /*0e40*/  IMAD R33, R6, R7.reuse, RZ ;  /* 0x0000000706217224 */ /* 0x080fe400078e02ff */
[-C--:B------:R-:W-:Y:S02]  /*0e50*/  IMAD R35, R8, R7.reuse, RZ ;  /* 0x0000000708237224 */ /* 0x080fe400078e02ff */
[----:B------:R-:W-:-:S02]  /*0e60*/  IMAD R37, R10, R7, RZ ;  /* 0x000000070a257224 */ /* 0x000fc400078e02ff */
[----:B------:R-:W-:Y:S02]  /*0e70*/  IMAD R34, R34, R7, RZ ;  /* 0x0000000722227224 */ /* 0x000fe400078e02ff */
[-C--:B------:R-:W-:Y:S02]  /*0e80*/  IMAD R31, R0, R5.reuse, RZ ;  /* 0x00000005001f7224 */ /* 0x080fe400078e02ff */
[-C--:B------:R-:W-:Y:S02]  /*0e90*/  IMAD R36, R36, R5.reuse, RZ ;  /* 0x0000000524247224 */ /* 0x080fe400078e02ff */
[----:B------:R-:W-:Y:S02]  /*0ea0*/  IMAD R32, R32, R5, RZ ;  /* 0x0000000520207224 */ /* 0x000fe400078e02ff */
[CC--:B-1----:R-:W-:Y:S02]  /*0eb0*/  IMAD R11, R4.reuse, R15.reuse, R31 ;  /* 0x0000000f040b7224 */ /* 0x0c2fe400078e021f */
[----:B------:R-:W-:-:S02]  /*0ec0*/  IMAD R12, R4, R15, R36 ;  /* 0x0000000f040c7224 */ /* 0x000fc400078e0224 */
[CC--:B------:R-:W-:Y:S02]  /*0ed0*/  IMAD R7, R4.reuse, R15.reuse, R33 ;  /* 0x0000000f04077224 */ /* 0x0c0fe400078e0221 */
[CC--:B------:R-:W-:Y:S02]  /*0ee0*/  IMAD R8, R4.reuse, R15.reuse, R35 ;  /* 0x0000000f04087224 */ /* 0x0c0fe400078e0223 */
[CC--:B------:R-:W-:Y:S02]  /*0ef0*/  IMAD R9, R4.reuse, R15.reuse, R37 ;  /* 0x0000000f04097224 */ /* 0x0c0fe400078e0225 */
[CC--:B------:R-:W-:Y:S02]  /*0f00*/  IMAD R6, R4.reuse, R15.reuse, R30 ;  /* 0x0000000f04067224 */ /* 0x0c0fe400078e021e */
[CC--:B------:R-:W-:Y:S02]  /*0f10*/  IMAD R13, R4.reuse, R15.reuse, R32 ;  /* 0x0000000f040d7224 */ /* 0x0c0fe400078e0220 */
[----:B------:R-:W-:-:S07]  /*0f20*/  IMAD R10, R4, R15, R34 ;  /* 0x0000000f040a7224 */ /* 0x000fce00078e0222 */
.L_x_81:
[----:B0-----:R-:W0:Y:S02]  /*0f30*/  LDC.64 R16, c[0x0][0x380] ;  /* 0x0000e000ff107b82 */ /* 0x001e240000000a00 */
[----:B0-----:R-:W-:-:S04]  /*0f40*/  IMAD.WIDE.U32 R22, R11, 0x8, R16 ;  /* 0x000000080b167825 */ /* 0x001fc800078e0010 */
[--C-:B------:R-:W-:Y:S01]  /*0f50*/  IMAD.WIDE.U32 R18, R31, 0x8, R16.reuse ;  /* 0x000000081f127825 */ /* 0x100fe200078e0010 */
[----:B------:R-:W2:Y:S04]  /*0f60*/  LDG.E.64 R20, desc[UR10][R22.64] ;  /* 0x0000000a16147981 */ /* 0x000ea8000c1e1b00 */
[----:B------:R-:W2:Y:S01]  /*0f70*/  LDG.E.64 R14, desc[UR10][R18.64] ;  /* 0x0000000a120e7981 */ /* 0x000ea2000c1e1b00 */
[----:B------:R-:W-:Y:S01]  /*0f80*/  IMAD.WIDE.U32 R26, R12, 0x8, R16 ;  /* 0x000000080c1a7825 */ /* 0x000fe200078e0010 */
[----:B--2---:R-:W-:-:S04]  /*0f90*/  IADD3 R24, P1, PT, R20, R14, RZ ;  /* 0x0000000e14187210 */ /* 0x004fc80007f3e0ff */
[----:B------:R-:W-:Y:S01]  /*0fa0*/  IADD3.X R25, PT, PT, R21, R15, RZ, P1, !PT ;  /* 0x0000000f15197210 */ /* 0x000fe20000ffe4ff */
[----:B------:R-:W-:-:S04]  /*0fb0*/  IMAD.WIDE.U32 R14, R36, 0x8, R16 ;  /* 0x00000008240e7825 */ /* 0x000fc800078e0010 */
[----:B------:R0:W-:Y:S04]  /*0fc0*/  STG.E.64 desc[UR10][R18.64], R24 ;  /* 0x0000001812007986 */ /* 0x0001e8000c101b0a */
[----:B------:R-:W2:Y:S04]  /*0fd0*/  LDG.E.64 R26, desc[UR10][R26.64] ;  /* 0x0000000a1a1a7981 */ /* 0x000ea8000c1e1b00 */
[----:B------:R-:W2:Y:S01]  /*0fe0*/  LDG.E.64 R20, desc[UR10][R14.64] ;  /* 0x0000000a0e147981 */ /* 0x000ea2000c1e1b00 */
[----:B------:R-:W-:-:S04]  /*0ff0*/  IMAD.WIDE.U32 R28, R7, 0x8, R16 ;  /* 0x00000008071c7825 */ /* 0x000fc800078e0010 */
[----:B0-----:R-:W-:Y:S01]  /*1000*/  IMAD.WIDE.U32 R18, R33, 0x8, R16 ;  /* 0x0000000821127825 */ /* 0x001fe200078e0010 */
[----:B--2---:R-:W-:-:S04]  /*1010*/  IADD3 R20, P1, PT, R26, R20, RZ ;  /* 0x000000141a147210 */ /* 0x004fc80007f3e0ff */
[----:B------:R-:W-:-:S05]  /*1020*/  IADD3.X R21, PT, PT, R27, R21, RZ, P1, !PT ;  /* 0x000000151b157210 */ /* 0x000fca0000ffe4ff */
        /* <DEDUP_REMOVED lines=25> */
[----:B------:R-:W-:Y:S01]  /*11c0*/  IMAD.WIDE.U32 R28, R32, 0x8, R16 ;  /* 0x00000008201c7825 */ /* 0x000fe200078e0010 */
[----:B--2---:R-:W-:-:S04]  /*11d0*/  IADD3 R24, P1, PT, R22, R24, RZ ;  /* 0x0000001816187210 */ /* 0x004fc80007f3e0ff */
[----:B------:R-:W-:-:S05]  /*11e0*/  IADD3.X R25, PT, PT, R23, R25, RZ, P1, !PT ;  /* 0x0000001917197210 */ /* 0x000fca0000ffe4ff */
[----:B------:R1:W-:Y:S04]  /*11f0*/  STG.E.64 desc[UR10][R14.64], R24 ;  /* 0x000000180e007986 */ /* 0x0003e8000c101b0a */
[----:B------:R-:W2:Y:S04]  /*1200*/  LDG.E.64 R26, desc[UR10][R26.64] ;  /* 0x0000000a1a1a7981 */ /* 0x000ea8000c1e1b00 */
[----:B------:R-:W2:Y:S01]  /*1210*/  LDG.E.64 R22, desc[UR10][R28.64] ;  /* 0x0000000a1c167981 */ /* 0x000ea2000c1e1b00 */
[----:B0-----:R-:W-:-:S04]  /*1220*/  IMAD.WIDE.U32 R20, R10, 0x8, R16 ;  /* 0x000000080a147825 */ /* 0x001fc800078e0010 */
[----:B------:R-:W-:Y:S01]  /*1230*/  IMAD.WIDE.U32 R16, R34, 0x8, R16 ;  /* 0x0000000822107825 */ /* 0x000fe200078e0010 */
[----:B--2---:R-:W-:-:S04]  /*1240*/  IADD3 R18, P1, PT, R26, R22, RZ ;  /* 0x000000161a127210 */ /* 0x004fc80007f3e0ff */
[----:B------:R-:W-:-:S05]  /*1250*/  IADD3.X R19, PT, PT, R27, R23, RZ, P1, !PT ;  /* 0x000000171b137210 */ /* 0x000fca0000ffe4ff */
[----:B------:R0:W-:Y:S04]  /*1260*/  STG.E.64 desc[UR10][R28.64], R18 ;  /* 0x000000121c007986 */ /* 0x0001e8000c101b0a */
[----:B------:R-:W2:Y:S04]  /*1270*/  LDG.E.64 R20, desc[UR10][R20.64] ;  /* 0x0000000a14147981 */ /* 0x000ea8000c1e1b00 */
[----:B------:R-:W2:Y:S01]  /*1280*/  LDG.E.64 R22, desc[UR10][R16.64] ;  /* 0x0000000a10167981 */ /* 0x000ea2000c1e1b00 */
[----:B------:R-:W-:Y:S01]  /*1290*/  UIADD3 UR4, UPT, UPT, UR4, 0x8, URZ ;  /* 0x0000000804047890 */ /* 0x000fe2000fffe0ff */
[----:B-1----:R-:W-:-:S03]  /*12a0*/  IMAD R14, R5, R5, RZ ;  /* 0x00000005050e7224 */ /* 0x002fc600078e02ff */
[----:B------:R-:W-:Y:S02]  /*12b0*/  UISETP.NE.AND UP0, UPT, UR4, URZ, UPT ;  /* 0x000000ff0400728c */ /* 0x000fe4000bf05270 */
[C---:B------:R-:W-:Y:S02]  /*12c0*/  LEA R36, R14.reuse, R36, 0x3 ;  /* 0x000000240e247211 */ /* 0x040fe400078e18ff */
[C---:B------:R-:W-:Y:S02]  /*12d0*/  LEA R12, R14.reuse, R12, 0x3 ;  /* 0x0000000c0e0c7211 */ /* 0x040fe400078e18ff */
[C---:B------:R-:W-:Y:S02]  /*12e0*/  LEA R33, R14.reuse, R33, 0x3 ;  /* 0x000000210e217211 */ /* 0x040fe400078e18ff */
[C---:B------:R-:W-:Y:S02]  /*12f0*/  LEA R7, R14.reuse, R7, 0x3 ;  /* 0x000000070e077211 */ /* 0x040fe400078e18ff */
[----:B------:R-:W-:-:S02]  /*1300*/  LEA R35, R14, R35, 0x3 ;  /* 0x000000230e237211 */ /* 0x000fc400078e18ff */
[C---:B------:R-:W-:Y:S02]  /*1310*/  LEA R8, R14.reuse, R8, 0x3 ;  /* 0x000000080e087211 */ /* 0x040fe400078e18ff */
        /* <DEDUP_REMOVED lines=9> */
[----:B------:R-:W-:Y:S02]  /*13b0*/  LEA R31, R14, R31, 0x3 ;  /* 0x0000001f0e1f7211 */ /* 0x000fe400078e18ff */
[----:B--2---:R-:W-:-:S04]  /*13c0*/  IADD3 R22, P1, PT, R20, R22, RZ ;  /* 0x0000001614167210 */ /* 0x004fc80007f3e0ff */
[----:B------:R-:W-:-:S05]  /*13d0*/  IADD3.X R23, PT, PT, R21, R23, RZ, P1, !PT ;  /* 0x0000001715177210 */ /* 0x000fca0000ffe4ff */
[----:B------:R0:W-:Y:S01]  /*13e0*/  STG.E.64 desc[UR10][R16.64], R22 ;  /* 0x0000001610007986 */ /* 0x0001e2000c101b0a */
[----:B------:R-:W-:Y:S05]  /*13f0*/  BRA.U UP0, `(.L_x_81) ;  /* 0xfffffff900cc7547 */ /* 0x000fea000b83ffff */
[----:B------:R-:W1:Y:S02]  /*1400*/  LDCU UR4, c[0x0][0x388] ;  /* 0x00007100ff0477ac */ /* 0x000e640008000800 */
[----:B-1----:R-:W-:-:S12]  /*1410*/  ULOP3.LUT UR4, UR4, 0xfffffff8, URZ, 0xc0, !UPT ;  /* 0xfffffff804047892 */ /* 0x002fd8000f8ec0ff */
.L_x_80:
[----:B------:R-:W-:-:S09]  /*1420*/  UISETP.NE.AND UP0, UPT, UR7, URZ, UPT ;  /* 0x000000ff0700728c */ /* 0x000fd2000bf05270 */
[----:B------:R-:W-:Y:S05]  /*1430*/  BRA.U !UP0, `(.L_x_82) ;  /* 0x0000000508707547 */ /* 0x000fea000b800000 */
[----:B------:R-:W1:Y:S01]  /*1440*/  LDCU UR5, c[0x0][0x388] ;  /* 0x00007100ff0577ac */ /* 0x000e620008000800 */
[----:B------:R-:W-:-:S04]  /*1450*/  UIADD3 UR8, UPT, UPT, UR7, -0x1, URZ ;  /* 0xffffffff07087890 */ /* 0x000fc8000fffe0ff */
[----:B------:R-:W-:Y:S02]  /*1460*/  UISETP.GE.U32.AND UP1, UPT, UR8, 0x3, UPT ;  /* 0x000000030800788c */ /* 0x000fe4000bf26070 */
[----:B-1----:R-:W-:-:S07]  /*1470*/  ULOP3.LUT UP0, UR6, UR5, 0x3, URZ, 0xc0, !UPT ;  /* 0x0000000305067892 */ /* 0x002fce000f80c0ff */
[----:B------:R-:W-:Y:S05]  /*1480*/  BRA.U !UP1, `(.L_x_83) ;  /* 0x0000000109b07547 */ /* 0x000fea000b800000 */
[----:B--2-4-:R-:W3:Y:S08]  /*1490*/  LDC R9, c[0x0][0x38c] ;  /* 0x0000e300ff097b82 */ /* 0x014ef00000000800 */
[----:B------:R-:W1:Y:S08]  /*14a0*/  LDC R5, c[0x0][0x390] ;  /* 0x0000e400ff057b82 */ /* 0x000e700000000800 */
[----:B------:R-:W2:Y:S01]  /*14b0*/  LDC.64 R6, c[0x0][0x380] ;  /* 0x0000e000ff067b82 */ /* 0x000ea20000000a00 */
[----:B---3--:R-:W-:-:S04]  /*14c0*/  IMAD R8, R9, UR4, R0 ;  /* 0x0000000409087c24 */ /* 0x008fc8000f8e0200 */
[----:B------:R-:W-:-:S04]  /*14d0*/  IMAD R11, R8, R9, RZ ;  /* 0x00000009080b7224 */ /* 0x000fc800078e02ff */
[----:B-1----:R-:W-:-:S04]  /*14e0*/  IMAD R15, R4, R5, R11 ;  /* 0x00000005040f7224 */ /* 0x002fc800078e020b */
[----:B--2---:R-:W-:-:S04]  /*14f0*/  IMAD.WIDE.U32 R14, R15, 0x8, R6 ;  /* 0x000000080f0e7825 */ /* 0x004fc800078e0006 */
[----:B------:R-:W-:Y:S02]  /*1500*/  IMAD.WIDE.U32 R10, R11, 0x8, R6 ;  /* 0x000000080b0a7825 */ /* 0x000fe400078e0006 */
[----:B------:R-:W2:Y:S04]  /*1510*/  LDG.E.64 R14, desc[UR10][R14.64] ;  /* 0x0000000a0e0e7981 */ /* 0x000ea8000c1e1b00 */
[----:B------:R-:W2:Y:S01]  /*1520*/  LDG.E.64 R12, desc[UR10][R10.64] ;  /* 0x0000000a0a0c7981 */ /* 0x000ea2000c1e1b00 */
[----:B------:R-:W-:-:S05]  /*1530*/  IADD3 R8, PT, PT, R8, R9, RZ ;  /* 0x0000000908087210 */ /* 0x000fca0007ffe0ff */
[----:B0-----:R-:W-:-:S04]  /*1540*/  IMAD R19, R8, R9, RZ ;  /* 0x0000000908137224 */ /* 0x001fc800078e02ff */
[----:B------:R-:W-:-:S04]  /*1550*/  IMAD R17, R4, R5, R19 ;  /* 0x0000000504117224 */ /* 0x000fc800078e0213 */
[----:B------:R-:W-:Y:S01]  /*1560*/  IMAD.WIDE.U32 R16, R17, 0x8, R6 ;  /* 0x0000000811107825 */ /* 0x000fe200078e0006 */
[----:B--2---:R-:W-:-:S04]  /*1570*/  IADD3 R20, P1, PT, R14, R12, RZ ;  /* 0x0000000c0e147210 */ /* 0x004fc80007f3e0ff */
[----:B------:R-:W-:Y:S01]  /*1580*/  IADD3.X R21, PT, PT, R15, R13, RZ, P1, !PT ;  /* 0x0000000d0f157210 */ /* 0x000fe20000ffe4ff */
[----:B------:R-:W-:-:S04]  /*1590*/  IMAD.WIDE.U32 R12, R19, 0x8, R6 ;  /* 0x00000008130c7825 */ /* 0x000fc800078e0006 */
[----:B------:R0:W-:Y:S04]  /*15a0*/  STG.E.64 desc[UR10][R10.64], R20 ;  /* 0x000000140a007986 */ /* 0x0001e8000c101b0a */
[----:B------:R-:W2:Y:S04]  /*15b0*/  LDG.E.64 R16, desc[UR10][R16.64] ;  /* 0x0000000a10107981 */ /* 0x000ea8000c1e1b00 */
[----:B------:R-:W2:Y:S01]  /*15c0*/  LDG.E.64 R18, desc[UR10][R12.64] ;  /* 0x0000000a0c127981 */ /* 0x000ea2000c1e1b00 */
[----:B------:R-:W-:-:S05]  /*15d0*/  IADD3 R8, PT, PT, R8, R9, RZ ;  /* 0x0000000908087210 */ /* 0x000fca0007ffe0ff */
[----:B------:R-:W-:-:S04]  /*15e0*/  IMAD R15, R8, R9, RZ ;  /* 0x00000009080f7224 */ /* 0x000fc800078e02ff */
[----:B------:R-:W-:Y:S02]  /*15f0*/  IMAD R25, R4, R5, R15 ;  /* 0x0000000504197224 */ /* 0x000fe400078e020f */
[----:B------:R-:W-:Y:S01]  /*1600*/  IMAD.WIDE.U32 R14, R15, 0x8, R6 ;  /* 0x000000080f0e7825 */ /* 0x000fe200078e0006 */
[----:B--2---:R-:W-:-:S04]  /*1610*/  IADD3 R22, P1, PT, R16, R18, RZ ;  /* 0x0000001210167210 */ /* 0x004fc80007f3e0ff */
[----:B------:R-:W-:Y:S01]  /*1620*/  IADD3.X R23, PT, PT, R17, R19, RZ, P1, !PT ;  /* 0x0000001311177210 */ /* 0x000fe20000ffe4ff */
[----:B------:R-:W-:-:S04]  /*1630*/  IMAD.WIDE.U32 R18, R25, 0x8, R6 ;  /* 0x0000000819127825 */ /* 0x000fc800078e0006 */
[----:B------:R1:W-:Y:S04]  /*1640*/  STG.E.64 desc[UR10][R12.64], R22 ;  /* 0x000000160c007986 */ /* 0x0003e8000c101b0a */
[----:B------:R-:W2:Y:S04]  /*1650*/  LDG.E.64 R18, desc[UR10][R18.64] ;  /* 0x0000000a12127981 */ /* 0x000ea8000c1e1b00 */
[----:B0-----:R-:W2:Y:S01]  /*1660*/  LDG.E.64 R10, desc[UR10][R14.64] ;  /* 0x0000000a0e0a7981 */ /* 0x001ea2000c1e1b00 */
[----:B------:R-:W-:-:S05]  /*1670*/  IADD3 R8, PT, PT, R8, R9, RZ ;  /* 0x0000000908087210 */ /* 0x000fca0007ffe0ff */
[----:B------:R-:W-:-:S04]  /*1680*/  IMAD R21, R8, R9, RZ ;  /* 0x0000000908157224 */ /* 0x000fc800078e02ff */
[----:B------:R-:W-:-:S04]  /*1690*/  IMAD R9, R4, R5, R21 ;  /* 0x0000000504097224 */ /* 0x000fc800078e0215 */
        /* <DEDUP_REMOVED lines=11> */
.L_x_83:
[----:B------:R-:W-:Y:S05]  /*1750*/  BRA.U !UP0, `(.L_x_82) ;  /* 0x0000000108a87547 */ /* 0x000fea000b800000 */
[----:B------:R-:W-:Y:S02]  /*1760*/  UISETP.NE.AND UP0, UPT, UR6, 0x1, UPT ;  /* 0x000000010600788c */ /* 0x000fe4000bf05270 */
[----:B------:R-:W-:-:S04]  /*1770*/  ULOP3.LUT UR5, UR5, 0x1, URZ, 0xc0, !UPT ;  /* 0x0000000105057892 */ /* 0x000fc8000f8ec0ff */
[----:B------:R-:W-:-:S03]  /*1780*/  UISETP.NE.U32.AND UP1, UPT, UR5, 0x1, UPT ;  /* 0x000000010500788c */ /* 0x000fc6000bf25070 */
[----:B------:R-:W-:Y:S08]  /*1790*/  BRA.U !UP0, `(.L_x_84) ;  /* 0x0000000108607547 */ /* 0x000ff0000b800000 */
[----:B------:R-:W3:Y:S08]  /*17a0*/  LDC R5, c[0x0][0x38c] ;  /* 0x0000e300ff057b82 */ /* 0x000ef00000000800 */
[----:B012---:R-:W0:Y:S08]  /*17b0*/  LDC R17, c[0x0][0x390] ;  /* 0x0000e400ff117b82 */ /* 0x007e300000000800 */
[----:B----4-:R-:W1:Y:S01]  /*17c0*/  LDC.64 R8, c[0x0][0x380] ;  /* 0x0000e000ff087b82 */ /* 0x010e620000000a00 */
[----:B---3--:R-:W-:-:S04]  /*17d0*/  IMAD R16, R5, UR4, R0 ;  /* 0x0000000405107c24 */ /* 0x008fc8000f8e0200 */
[----:B------:R-:W-:-:S04]  /*17e0*/  IMAD R7, R16, R5, RZ ;  /* 0x0000000510077224 */ /* 0x000fc800078e02ff */
[----:B0-----:R-:W-:Y:S02]  /*17f0*/  IMAD R15, R4, R17, R7 ;  /* 0x00000011040f7224 */ /* 0x001fe400078e0207 */
[----:B-1----:R-:W-:-:S04]  /*1800*/  IMAD.WIDE.U32 R6, R7, 0x8, R8 ;  /* 0x0000000807067825 */ /* 0x002fc800078e0008 */
[----:B------:R-:W-:Y:S01]  /*1810*/  IMAD.WIDE.U32 R14, R15, 0x8, R8 ;  /* 0x000000080f0e7825 */ /* 0x000fe200078e0008 */
[----:B------:R-:W2:Y:S04]  /*1820*/  LDG.E.64 R12, desc[UR10][R6.64] ;  /* 0x0000000a060c7981 */ /* 0x000ea8000c1e1b00 */
[----:B------:R-:W2:Y:S01]  /*1830*/  LDG.E.64 R10, desc[UR10][R14.64] ;  /* 0x0000000a0e0a7981 */ /* 0x000ea2000c1e1b00 */
[----:B------:R-:W-:-:S05]  /*1840*/  IADD3 R16, PT, PT, R16, R5, RZ ;  /* 0x0000000510107210 */ /* 0x000fca0007ffe0ff */
[----:B------:R-:W-:-:S04]  /*1850*/  IMAD R5, R16, R5, RZ ;  /* 0x0000000510057224 */ /* 0x000fc800078e02ff */
        /* <DEDUP_REMOVED lines=12> */
.L_x_84:
[----:B------:R-:W-:Y:S05]  /*1920*/  BRA.U UP1, `(.L_x_82) ;  /* 0x0000000101347547 */ /* 0x000fea000b800000 */
[----:B01--4-:R-:W3:Y:S08]  /*1930*/  LDC R6, c[0x0][0x38c] ;  /* 0x0000e300ff067b82 */ /* 0x013ef00000000800 */
[----:B------:R-:W0:Y:S08]  /*1940*/  LDC R11, c[0x0][0x390] ;  /* 0x0000e400ff0b7b82 */ /* 0x000e300000000800 */
[----:B--2---:R-:W1:Y:S01]  /*1950*/  LDC.64 R8, c[0x0][0x380] ;  /* 0x0000e000ff087b82 */ /* 0x004e620000000a00 */
[----:B---3--:R-:W-:-:S04]  /*1960*/  IMAD R5, R6, UR4, R0 ;  /* 0x0000000406057c24 */ /* 0x008fc8000f8e0200 */
[----:B------:R-:W-:-:S04]  /*1970*/  IMAD R5, R5, R6, RZ ;  /* 0x0000000605057224 */ /* 0x000fc800078e02ff */
[----:B0-----:R-:W-:Y:S02]  /*1980*/  IMAD R11, R4, R11, R5 ;  /* 0x0000000b040b7224 */ /* 0x001fe400078e0205 */
[----:B-1----:R-:W-:-:S04]  /*1990*/  IMAD.WIDE.U32 R6, R5, 0x8, R8 ;  /* 0x0000000805067825 */ /* 0x002fc800078e0008 */
[----:B------:R-:W-:Y:S02]  /*19a0*/  IMAD.WIDE.U32 R4, R11, 0x8, R8 ;  /* 0x000000080b047825 */ /* 0x000fe400078e0008 */
[----:B------:R-:W2:Y:S04]  /*19b0*/  LDG.E.64 R8, desc[UR10][R6.64] ;  /* 0x0000000a06087981 */ /* 0x000ea8000c1e1b00 */
[----:B------:R-:W2:Y:S02]  /*19c0*/  LDG.E.64 R4, desc[UR10][R4.64] ;  /* 0x0000000a04047981 */ /* 0x000ea4000c1e1b00 */
[----:B--2---:R-:W-:-:S04]  /*19d0*/  IADD3 R8, P1, PT, R4, R8, RZ ;  /* 0x0000000804087210 */ /* 0x004fc80007f3e0ff */
[----:B------:R-:W-:-:S05]  /*19e0*/  IADD3.X R9, PT, PT, R5, R9, RZ, P1, !PT ;  /* 0x0000000905097210 */ /* 0x000fca0000ffe4ff */
[----:B------:R0:W-:Y:S04]  /*19f0*/  STG.E.64 desc[UR10][R6.64], R8 ;  /* 0x0000000806007986 */ /* 0x0001e8000c101b0a */
.L_x_82:
[----:B------:R-:W-:Y:S05]  /*1a00*/  @P0 BRA `(.L_x_85) ;  /* 0xfffffff000bc0947 */ /* 0x000fea000383ffff */
[----:B------:R-:W-:Y:S05]  /*1a10*/  EXIT ;  /* 0x000000000000794d */ /* 0x000fea0003800000 */
.L_x_86:
        /* <DEDUP_REMOVED lines=14> */
.L_x_90:


//--------------------- .nv.shared.reserved.0     --------------------------
	.section	.nv.shared.reserved.0,"aw",@nobits
	.weak		__nv_reservedSMEM_offset_0_alias
	.size		__nv_reservedSMEM_offset_0_alias, 0, 64
	.other		__nv_reservedSMEM_offset_0_alias,@"STO_CUDA_RESERVED_SHARED STV_DEFAULT"
__nv_reservedSMEM_offset_0_alias:
	.zero		0
	.zero		64


//--------------------- .nv.constant0._Z7pearsonPmPfjjjjhhjj --------------------------
	.section	.nv.constant0._Z7pearsonPmPfjjjjhhjj,"a",@progbits
	.sectionflags	@""
	.align	4
.nv.constant0._Z7pearsonPmPfjjjjhhjj:
	.zero		940


//--------------------- .nv.constant0._Z9reductionPmjjj --------------------------
	.section	.nv.constant0._Z9reductionPmjjj,"a",@progbits
	.sectionflags	@""
	.align	4
.nv.constant0._Z9reductionPmjjj:
	.zero		916


//--------------------- SYMBOLS --------------------------

	.type		.nv.reservedSmem.offset0,@object
	.size		.nv.reservedSmem.offset0,0x4
